	.target	sm_80

	.elftype	@"ET_EXEC"


//--------------------- .note.nv.tkinfo           --------------------------
	.section	.note.nv.tkinfo,"",@"SHT_NOTE"
	.sectionflags	@"SHF_NOTE_NV_TKINFO"
	.tkinfo
        /*0018*/ 	.word	0x00000002
        /*0030*/ 	.string	""
        /*0030*/ 	.string	"ptxas"
        /*0030*/ 	.string	"Cuda compilation tools, release 13.0, V13.0.88"
        /*0030*/ 	.string	"Build cuda_13.0.r13.0/compiler.36424714_0"
        /*0030*/ 	.string	"-v  -suppress-debug-info  -lineinfo  -arch sm_80 "



//--------------------- .note.nv.cuinfo           --------------------------
	.section	.note.nv.cuinfo,"",@"SHT_NOTE"
	.sectionflags	@"SHF_NOTE_NV_CUINFO"
        /*0018*/ 	.short	0x0002
        /*001a*/ 	.short	0x0050
        /*001c*/ 	.short	0x0082
	.zero		2


//--------------------- .nv.info                  --------------------------
	.section	.nv.info,"",@"SHT_CUDA_INFO"
	.align	4


	//----- nvinfo : EIATTR_REGCOUNT
	.align		4
        /*0000*/ 	.byte	0x04, 0x2f
        /*0002*/ 	.short	(.L_1 - .L_0)
	.align		4
.L_0:
        /*0004*/ 	.word	index@(matmul_kernel)
        /*0008*/ 	.word	0x00000020


	//----- nvinfo : EIATTR_FRAME_SIZE
	.align		4
.L_1:
        /*000c*/ 	.byte	0x04, 0x11
        /*000e*/ 	.short	(.L_3 - .L_2)
	.align		4
.L_2:
        /*0010*/ 	.word	index@(matmul_kernel)
        /*0014*/ 	.word	0x00000e70


	//----- nvinfo : EIATTR_MIN_STACK_SIZE
	.align		4
.L_3:
        /*0018*/ 	.byte	0x04, 0x12
        /*001a*/ 	.short	(.L_5 - .L_4)
	.align		4
.L_4:
        /*001c*/ 	.word	index@(matmul_kernel)
        /*0020*/ 	.word	0x00000e70
.L_5:


//--------------------- .nv.info.matmul_kernel    --------------------------
	.section	.nv.info.matmul_kernel,"",@"SHT_CUDA_INFO"
	.sectionflags	@""
	.align	4


	//----- nvinfo : EIATTR_CUDA_API_VERSION
	.align		4
        /*0000*/ 	.byte	0x04, 0x37
        /*0002*/ 	.short	(.L_7 - .L_6)
.L_6:
        /*0004*/ 	.word	0x00000082


	//----- nvinfo : EIATTR_SW2861232_WAR
	.align		4
.L_7:
        /*0008*/ 	.byte	0x01, 0x35
	.zero		2


	//----- nvinfo : EIATTR_PARAM_CBANK
	.align		4
        /*000c*/ 	.byte	0x04, 0x0a
        /*000e*/ 	.short	(.L_9 - .L_8)
	.align		4
.L_8:
        /*0010*/ 	.word	index@(.nv.constant0.matmul_kernel)
        /*0014*/ 	.short	0x0160
        /*0016*/ 	.short	0x0050


	//----- nvinfo : EIATTR_CBANK_PARAM_SIZE
	.align		4
.L_9:
        /*0018*/ 	.byte	0x03, 0x19
        /*001a*/ 	.short	0x0050


	//----- nvinfo : EIATTR_KPARAM_INFO
	.align		4
        /*001c*/ 	.byte	0x04, 0x17
        /*001e*/ 	.short	(.L_11 - .L_10)
.L_10:
        /*0020*/ 	.word	0x00000000
        /*0024*/ 	.short	0x000d
        /*0026*/ 	.short	0x0048
        /*0028*/ 	.byte	0x00, 0xf4, 0x21, 0x00


	//----- nvinfo : EIATTR_KPARAM_INFO
	.align		4
.L_11:
        /*002c*/ 	.byte	0x04, 0x17
        /*002e*/ 	.short	(.L_13 - .L_12)
.L_12:
        /*0030*/ 	.word	0x00000000
        /*0034*/ 	.short	0x000c
        /*0036*/ 	.short	0x0040
        /*0038*/ 	.byte	0x00, 0xf4, 0x21, 0x00


	//----- nvinfo : EIATTR_KPARAM_INFO
	.align		4
.L_13:
        /*003c*/ 	.byte	0x04, 0x17
        /*003e*/ 	.short	(.L_15 - .L_14)
.L_14:
        /*0040*/ 	.word	0x00000000
        /*0044*/ 	.short	0x000b
        /*0046*/ 	.short	0x0038
        /*0048*/ 	.byte	0x00, 0xf0, 0x11, 0x00


	//----- nvinfo : EIATTR_KPARAM_INFO
	.align		4
.L_15:
        /*004c*/ 	.byte	0x04, 0x17
        /*004e*/ 	.short	(.L_17 - .L_16)
.L_16:
        /*0050*/ 	.word	0x00000000
        /*0054*/ 	.short	0x000a
        /*0056*/ 	.short	0x0034
        /*0058*/ 	.byte	0x00, 0xf0, 0x11, 0x00


	//----- nvinfo : EIATTR_KPARAM_INFO
	.align		4
.L_17:
        /*005c*/ 	.byte	0x04, 0x17
        /*005e*/ 	.short	(.L_19 - .L_18)
.L_18:
        /*0060*/ 	.word	0x00000000
        /*0064*/ 	.short	0x0009
        /*0066*/ 	.short	0x0030
        /*0068*/ 	.byte	0x00, 0xf0, 0x11, 0x00


	//----- nvinfo : EIATTR_KPARAM_INFO
	.align		4
.L_19:
        /*006c*/ 	.byte	0x04, 0x17
        /*006e*/ 	.short	(.L_21 - .L_20)
.L_20:
        /*0070*/ 	.word	0x00000000
        /*0074*/ 	.short	0x0008
        /*0076*/ 	.short	0x002c
        /*0078*/ 	.byte	0x00, 0xf0, 0x11, 0x00


	//----- nvinfo : EIATTR_KPARAM_INFO
	.align		4
.L_21:
        /*007c*/ 	.byte	0x04, 0x17
        /*007e*/ 	.short	(.L_23 - .L_22)
.L_22:
        /*0080*/ 	.word	0x00000000
        /*0084*/ 	.short	0x0007
        /*0086*/ 	.short	0x0028
        /*0088*/ 	.byte	0x00, 0xf0, 0x11, 0x00


	//----- nvinfo : EIATTR_KPARAM_INFO
	.align		4
.L_23:
        /*008c*/ 	.byte	0x04, 0x17
        /*008e*/ 	.short	(.L_25 - .L_24)
.L_24:
        /*0090*/ 	.word	0x00000000
        /*0094*/ 	.short	0x0006
        /*0096*/ 	.short	0x0024
        /*0098*/ 	.byte	0x00, 0xf0, 0x11, 0x00


	//----- nvinfo : EIATTR_KPARAM_INFO
	.align		4
.L_25:
        /*009c*/ 	.byte	0x04, 0x17
        /*009e*/ 	.short	(.L_27 - .L_26)
.L_26:
        /*00a0*/ 	.word	0x00000000
        /*00a4*/ 	.short	0x0005
        /*00a6*/ 	.short	0x0020
        /*00a8*/ 	.byte	0x00, 0xf0, 0x11, 0x00


	//----- nvinfo : EIATTR_KPARAM_INFO
	.align		4
.L_27:
        /*00ac*/ 	.byte	0x04, 0x17
        /*00ae*/ 	.short	(.L_29 - .L_28)
.L_28:
        /*00b0*/ 	.word	0x00000000
        /*00b4*/ 	.short	0x0004
        /*00b6*/ 	.short	0x001c
        /*00b8*/ 	.byte	0x00, 0xf0, 0x11, 0x00


	//----- nvinfo : EIATTR_KPARAM_INFO
	.align		4
.L_29:
        /*00bc*/ 	.byte	0x04, 0x17
        /*00be*/ 	.short	(.L_31 - .L_30)
.L_30:
        /*00c0*/ 	.word	0x00000000
        /*00c4*/ 	.short	0x0003
        /*00c6*/ 	.short	0x0018
        /*00c8*/ 	.byte	0x00, 0xf0, 0x11, 0x00


	//----- nvinfo : EIATTR_KPARAM_INFO
	.align		4
.L_31:
        /*00cc*/ 	.byte	0x04, 0x17
        /*00ce*/ 	.short	(.L_33 - .L_32)
.L_32:
        /*00d0*/ 	.word	0x00000000
        /*00d4*/ 	.short	0x0002
        /*00d6*/ 	.short	0x0010
        /*00d8*/ 	.byte	0x00, 0xf4, 0x21, 0x00


	//----- nvinfo : EIATTR_KPARAM_INFO
	.align		4
.L_33:
        /*00dc*/ 	.byte	0x04, 0x17
        /*00de*/ 	.short	(.L_35 - .L_34)
.L_34:
        /*00e0*/ 	.word	0x00000000
        /*00e4*/ 	.short	0x0001
        /*00e6*/ 	.short	0x0008
        /*00e8*/ 	.byte	0x00, 0xf4, 0x21, 0x00


	//----- nvinfo : EIATTR_KPARAM_INFO
	.align		4
.L_35:
        /*00ec*/ 	.byte	0x04, 0x17
        /*00ee*/ 	.short	(.L_37 - .L_36)
.L_36:
        /*00f0*/ 	.word	0x00000000
        /*00f4*/ 	.short	0x0000
        /*00f6*/ 	.short	0x0000
        /*00f8*/ 	.byte	0x00, 0xf4, 0x21, 0x00


	//----- nvinfo : EIATTR_MAXREG_COUNT
	.align		4
.L_37:
        /*00fc*/ 	.byte	0x03, 0x1b
        /*00fe*/ 	.short	0x00ff


	//----- nvinfo : EIATTR_NUM_BARRIERS
	.align		4
        /*0100*/ 	.byte	0x02, 0x4c
        /*0102*/ 	.byte	0x01
	.zero		1


	//----- nvinfo : EIATTR_ANNOTATIONS
	.align		4
        /*0104*/ 	.byte	0x04, 0x55
        /*0106*/ 	.short	(.L_39 - .L_38)


	//   ....[0]....
.L_38:
        /*0108*/ 	.word	0x00000001
        /*010c*/ 	.byte	0x20, 0x05, 0x00, 0x00, 0x01, 0x00, 0x00, 0x00, 0x30, 0x05, 0x00, 0x00, 0x01, 0x00, 0x00, 0x00
        /* <DEDUP_REMOVED lines=1295> */
        /*520c*/ 	.byte	0x50, 0x43, 0x01, 0x00


	//----- nvinfo : EIATTR_MERCURY_ISA_VERSION
	.align		4
.L_39:
        /*5210*/ 	.byte	0x03, 0x5f
        /*5212*/ 	.short	0x0000


	//----- nvinfo : EIATTR_EXIT_INSTR_OFFSETS
	.align		4
        /*5214*/ 	.byte	0x04, 0x1c
        /*5216*/ 	.short	(.L_41 - .L_40)


	//   ....[0]....
.L_40:
        /*5218*/ 	.word	0x00014490


	//   ....[1]....
        /*521c*/ 	.word	0x000144c0


	//----- nvinfo : EIATTR_REQNTID
	.align		4
.L_41:
        /*5220*/ 	.byte	0x04, 0x10
        /*5222*/ 	.short	(.L_43 - .L_42)
.L_42:
        /*5224*/ 	.word	0x00000080
        /*5228*/ 	.word	0x00000001
        /*522c*/ 	.word	0x00000001
.L_43:


//--------------------- .nv.callgraph             --------------------------
	.section	.nv.callgraph,"",@"SHT_CUDA_CALLGRAPH"
	.align	4
	.sectionentsize	8
	.align		4
        /*0000*/ 	.word	0x00000000
	.align		4
        /*0004*/ 	.word	0xffffffff
	.align		4
        /*0008*/ 	.word	0x00000000
	.align		4
        /*000c*/ 	.word	0xfffffffe
	.align		4
        /*0010*/ 	.word	0x00000000
	.align		4
        /*0014*/ 	.word	0xfffffffd
	.align		4
        /*0018*/ 	.word	0x00000000
	.align		4
        /*001c*/ 	.word	0xfffffffc


//--------------------- .nv.rel.action            --------------------------
	.section	.nv.rel.action,"",@"SHT_CUDA_RELOCINFO"
	.align	8
	.sectionentsize	8
        /*0000*/ 	.byte	0x73, 0x00, 0x00, 0x00, 0x00, 0x00, 0x00, 0x00, 0x00, 0x00, 0x00, 0x11, 0x25, 0x00, 0x05, 0x36


//--------------------- .nv.constant0.matmul_kernel --------------------------
	.section	.nv.constant0.matmul_kernel,"a",@progbits
	.sectionflags	@""
	.align	4
.nv.constant0.matmul_kernel:
	.zero		432


//--------------------- .text.matmul_kernel       --------------------------
	.section	.text.matmul_kernel,"ax",@progbits
	.sectioninfo	@"SHI_REGISTERS=32"
	.align	128
        .global         matmul_kernel
        .type           matmul_kernel,@function
        .size           matmul_kernel,(.L_x_5 - matmul_kernel)
        .other          matmul_kernel,@"STO_CUDA_ENTRY STV_DEFAULT"
matmul_kernel:
.text.matmul_kernel:
[----:B------:R-:W-:-:S03]  /*0000*/  IMAD.MOV.U32 R1, RZ, RZ, c[0x0][0x28] ;  /* 0x00000a00ff017624 */ /* 0x000fc600078e00ff */
[----:B------:R-:W-:Y:S01]  /*0010*/  IMAD.MOV.U32 R0, RZ, RZ, 0x1f ;  /* 0x0000001fff007424 */ /* 0x000fe200078e00ff */
[----:B------:R-:W0:Y:S01]  /*0020*/  S2R R29, SR_TID.X ;  /* 0x00000000001d7919 */ /* 0x000e220000002100 */
[----:B------:R-:W-:Y:S01]  /*0030*/  IADD3 R1, R1, -0xe70, RZ ;  /* 0xfffff19001017810 */ /* 0x000fe20007ffe0ff */
[----:B------:R-:W-:Y:S02]  /*0040*/  ULDC.64 UR6, c[0x0][0x118] ;  /* 0x0000460000067ab9 */ /* 0x000fe40000000a00 */
[----:B------:R-:W-:-:S04]  /*0050*/  IADD3 R0, R0, c[0x0][0x17c], RZ ;  /* 0x00005f0000007a10 */ /* 0x000fc80007ffe0ff */
[----:B------:R-:W-:-:S04]  /*0060*/  SHF.R.S32.HI R3, RZ, 0x1f, R0 ;  /* 0x0000001fff037819 */ /* 0x000fc80000011400 */
[----:B------:R-:W-:-:S04]  /*0070*/  LEA.HI R3, R3, R0, RZ, 0x5 ;  /* 0x0000000003037211 */ /* 0x000fc800078f28ff */
[----:B------:R-:W-:Y:S02]  /*0080*/  SHF.R.S32.HI R0, RZ, 0x5, R3 ;  /* 0x00000005ff007819 */ /* 0x000fe40000011403 */
[----:B------:R-:W1:Y:S03]  /*0090*/  S2R R3, SR_CTAID.X ;  /* 0x0000000000037919 */ /* 0x000e660000002500 */
[----:B------:R-:W-:Y:S01]  /*00a0*/  IMAD.SHL.U32 R0, R0, 0x8, RZ ;  /* 0x0000000800007824 */ /* 0x000fe200078e00ff */
[----:B0-----:R-:W-:-:S04]  /*00b0*/  LOP3.LUT R12, R29, 0x7f, RZ, 0xc0, !PT ;  /* 0x0000007f1d0c7812 */ /* 0x001fc800078ec0ff */
[-C--:B------:R-:W-:Y:S02]  /*00c0*/  IABS R7, R0.reuse ;  /* 0x0000000000077213 */ /* 0x080fe40000000000 */
[----:B------:R-:W-:Y:S02]  /*00d0*/  IABS R10, R0 ;  /* 0x00000000000a7213 */ /* 0x000fe40000000000 */
[----:B------:R-:W0:Y:S01]  /*00e0*/  I2F.RP R2, R7 ;  /* 0x0000000700027306 */ /* 0x000e220000209400 */
[----:B-1----:R-:W-:-:S07]  /*00f0*/  IABS R8, R3 ;  /* 0x0000000300087213 */ /* 0x002fce0000000000 */
[----:B0-----:R-:W0:Y:S02]  /*0100*/  MUFU.RCP R2, R2 ;  /* 0x0000000200027308 */ /* 0x001e240000001000 */
[----:B0-----:R-:W-:Y:S01]  /*0110*/  IADD3 R4, R2, 0xffffffe, RZ ;  /* 0x0ffffffe02047810 */ /* 0x001fe20007ffe0ff */
[----:B------:R-:W-:-:S05]  /*0120*/  IMAD.MOV R2, RZ, RZ, -R10 ;  /* 0x000000ffff027224 */ /* 0x000fca00078e0a0a */
[----:B------:R0:W1:Y:S02]  /*0130*/  F2I.FTZ.U32.TRUNC.NTZ R5, R4 ;  /* 0x0000000400057305 */ /* 0x000064000021f000 */
[----:B0-----:R-:W-:Y:S02]  /*0140*/  IMAD.MOV.U32 R4, RZ, RZ, RZ ;  /* 0x000000ffff047224 */ /* 0x001fe400078e00ff */
[----:B-1----:R-:W-:-:S04]  /*0150*/  IMAD.MOV R6, RZ, RZ, -R5 ;  /* 0x000000ffff067224 */ /* 0x002fc800078e0a05 */
[----:B------:R-:W-:Y:S02]  /*0160*/  IMAD R9, R6, R7, RZ ;  /* 0x0000000706097224 */ /* 0x000fe400078e02ff */
[----:B------:R-:W-:Y:S02]  /*0170*/  IMAD.MOV.U32 R6, RZ, RZ, R8 ;  /* 0x000000ffff067224 */ /* 0x000fe400078e0008 */
[----:B------:R-:W-:-:S06]  /*0180*/  IMAD.HI.U32 R5, R5, R9, R4 ;  /* 0x0000000905057227 */ /* 0x000fcc00078e0004 */
[----:B------:R-:W-:-:S04]  /*0190*/  IMAD.HI.U32 R5, R5, R6, RZ ;  /* 0x0000000605057227 */ /* 0x000fc800078e00ff */
[----:B------:R-:W-:-:S05]  /*01a0*/  IMAD R2, R5, R2, R6 ;  /* 0x0000000205027224 */ /* 0x000fca00078e0206 */
[----:B------:R-:W-:-:S13]  /*01b0*/  ISETP.GT.U32.AND P1, PT, R7, R2, PT ;  /* 0x000000020700720c */ /* 0x000fda0003f24070 */
[----:B------:R-:W-:Y:S01]  /*01c0*/  @!P1 IMAD.IADD R2, R2, 0x1, -R7 ;  /* 0x0000000102029824 */ /* 0x000fe200078e0a07 */
[----:B------:R-:W-:Y:S02]  /*01d0*/  @!P1 IADD3 R5, R5, 0x1, RZ ;  /* 0x0000000105059810 */ /* 0x000fe40007ffe0ff */
[----:B------:R-:W-:Y:S02]  /*01e0*/  ISETP.NE.AND P1, PT, R0, RZ, PT ;  /* 0x000000ff0000720c */ /* 0x000fe40003f25270 */
[----:B------:R-:W-:Y:S02]  /*01f0*/  ISETP.GE.U32.AND P0, PT, R2, R7, PT ;  /* 0x000000070200720c */ /* 0x000fe40003f06070 */
[----:B------:R-:W-:-:S04]  /*0200*/  LOP3.LUT R2, R3, R0, RZ, 0x3c, !PT ;  /* 0x0000000003027212 */ /* 0x000fc800078e3cff */
[----:B------:R-:W-:Y:S01]  /*0210*/  ISETP.GE.AND P2, PT, R2, RZ, PT ;  /* 0x000000ff0200720c */ /* 0x000fe20003f46270 */
[----:B------:R-:W-:-:S05]  /*0220*/  IMAD.MOV.U32 R2, RZ, RZ, c[0x0][0x178] ;  /* 0x00005e00ff027624 */ /* 0x000fca00078e00ff */
[----:B------:R-:W-:Y:S02]  /*0230*/  IADD3 R2, R2, 0xff, RZ ;  /* 0x000000ff02027810 */ /* 0x000fe40007ffe0ff */
[----:B------:R-:W-:-:S05]  /*0240*/  @P0 IADD3 R5, R5, 0x1, RZ ;  /* 0x0000000105050810 */ /* 0x000fca0007ffe0ff */
[----:B------:R-:W-:Y:S01]  /*0250*/  IMAD.MOV.U32 R4, RZ, RZ, R5 ;  /* 0x000000ffff047224 */ /* 0x000fe200078e0005 */
[----:B------:R-:W-:-:S03]  /*0260*/  SHF.R.S32.HI R5, RZ, 0x1f, R2 ;  /* 0x0000001fff057819 */ /* 0x000fc60000011402 */
[----:B------:R-:W-:Y:S01]  /*0270*/  @!P2 IMAD.MOV R4, RZ, RZ, -R4 ;  /* 0x000000ffff04a224 */ /* 0x000fe200078e0a04 */
[----:B------:R-:W-:Y:S02]  /*0280*/  @!P1 LOP3.LUT R4, RZ, R0, RZ, 0x33, !PT ;  /* 0x00000000ff049212 */ /* 0x000fe400078e33ff */
[----:B------:R-:W-:-:S03]  /*0290*/  LEA.HI R5, R5, R2, RZ, 0x8 ;  /* 0x0000000205057211 */ /* 0x000fc600078f40ff */
[----:B------:R-:W-:Y:S02]  /*02a0*/  IMAD.SHL.U32 R2, R4, 0x8, RZ ;  /* 0x0000000804027824 */ /* 0x000fe400078e00ff */
[----:B------:R-:W-:-:S03]  /*02b0*/  IMAD.MOV R4, RZ, RZ, -R4 ;  /* 0x000000ffff047224 */ /* 0x000fc600078e0a04 */
[----:B------:R-:W-:Y:S01]  /*02c0*/  LEA.HI.SX32 R5, R5, -R2, 0x18 ;  /* 0x8000000205057211 */ /* 0x000fe200078fc2ff */
[----:B------:R-:W-:Y:S02]  /*02d0*/  IMAD R13, R0, R4, R3 ;  /* 0x00000004000d7224 */ /* 0x000fe400078e0203 */
[----:B------:R-:W-:Y:S01]  /*02e0*/  IMAD.MOV.U32 R4, RZ, RZ, RZ ;  /* 0x000000ffff047224 */ /* 0x000fe200078e00ff */
[----:B------:R-:W-:Y:S02]  /*02f0*/  IMNMX R6, R5, 0x8, PT ;  /* 0x0000000805067817 */ /* 0x000fe40003800200 */
[----:B------:R-:W-:Y:S02]  /*0300*/  IABS R11, R13 ;  /* 0x0000000d000b7213 */ /* 0x000fe40000000000 */
[----:B------:R-:W-:-:S04]  /*0310*/  IABS R9, R6 ;  /* 0x0000000600097213 */ /* 0x000fc80000000000 */
[----:B------:R-:W0:Y:S08]  /*0320*/  I2F.RP R7, R9 ;  /* 0x0000000900077306 */ /* 0x000e300000209400 */
[----:B0-----:R-:W0:Y:S02]  /*0330*/  MUFU.RCP R7, R7 ;  /* 0x0000000700077308 */ /* 0x001e240000001000 */
[----:B0-----:R-:W-:-:S06]  /*0340*/  IADD3 R5, R7, 0xffffffe, RZ ;  /* 0x0ffffffe07057810 */ /* 0x001fcc0007ffe0ff */
[----:B------:R-:W0:Y:S02]  /*0350*/  F2I.FTZ.U32.TRUNC.NTZ R5, R5 ;  /* 0x0000000500057305 */ /* 0x000e24000021f000 */
[----:B0-----:R-:W-:-:S04]  /*0360*/  IMAD.MOV R8, RZ, RZ, -R5 ;  /* 0x000000ffff087224 */ /* 0x001fc800078e0a05 */
[----:B------:R-:W-:-:S04]  /*0370*/  IMAD.MOV.U32 R0, RZ, RZ, R8 ;  /* 0x000000ffff007224 */ /* 0x000fc800078e0008 */
[----:B------:R-:W-:Y:S01]  /*0380*/  IMAD R3, R0, R9, RZ ;  /* 0x0000000900037224 */ /* 0x000fe200078e02ff */
[----:B------:R-:W-:-:S03]  /*0390*/  IABS R0, R6 ;  /* 0x0000000600007213 */ /* 0x000fc60000000000 */
[----:B------:R-:W-:-:S04]  /*03a0*/  IMAD.HI.U32 R4, R5, R3, R4 ;  /* 0x0000000305047227 */ /* 0x000fc800078e0004 */
[----:B------:R-:W-:Y:S02]  /*03b0*/  IMAD.MOV R0, RZ, RZ, -R0 ;  /* 0x000000ffff007224 */ /* 0x000fe400078e0a00 */
        /* <DEDUP_REMOVED lines=8> */
[----:B------:R-:W-:-:S07]  /*0440*/  ISETP.GE.AND P2, PT, R0, RZ, PT ;  /* 0x000000ff0000720c */ /* 0x000fce0003f46270 */
[----:B------:R-:W-:-:S05]  /*0450*/  @P0 IADD3 R4, R4, 0x1, RZ ;  /* 0x0000000104040810 */ /* 0x000fca0007ffe0ff */
[----:B------:R-:W-:Y:S02]  /*0460*/  IMAD.MOV.U32 R0, RZ, RZ, R4 ;  /* 0x000000ffff007224 */ /* 0x000fe400078e0004 */
[----:B------:R-:W-:Y:S02]  /*0470*/  IMAD.MOV.U32 R4, RZ, RZ, 0x3f ;  /* 0x0000003fff047424 */ /* 0x000fe400078e00ff */
[----:B------:R-:W-:Y:S01]  /*0480*/  @!P2 IMAD.MOV R0, RZ, RZ, -R0 ;  /* 0x000000ffff00a224 */ /* 0x000fe200078e0a00 */
[----:B------:R-:W-:Y:S02]  /*0490*/  @!P1 LOP3.LUT R0, RZ, R6, RZ, 0x33, !PT ;  /* 0x00000006ff009212 */ /* 0x000fe400078e33ff */
[----:B------:R-:W-:-:S03]  /*04a0*/  IADD3 R4, R4, c[0x0][0x180], RZ ;  /* 0x0000600004047a10 */ /* 0x000fc60007ffe0ff */
[----:B------:R-:W-:Y:S01]  /*04b0*/  IMAD.MOV R3, RZ, RZ, -R0 ;  /* 0x000000ffff037224 */ /* 0x000fe200078e0a00 */
[----:B------:R-:W-:Y:S01]  /*04c0*/  ISETP.GT.AND P0, PT, R4, 0x3f, PT ;  /* 0x0000003f0400780c */ /* 0x000fe20003f04270 */
[----:B------:R-:W-:Y:S02]  /*04d0*/  IMAD.SHL.U32 R0, R0, 0x20, RZ ;  /* 0x0000002000007824 */ /* 0x000fe400078e00ff */
[----:B------:R-:W-:-:S04]  /*04e0*/  IMAD R3, R6, R3, R13 ;  /* 0x0000000306037224 */ /* 0x000fc800078e020d */
[----:B------:R-:W-:-:S04]  /*04f0*/  IMAD.IADD R3, R2, 0x1, R3 ;  /* 0x0000000102037824 */ /* 0x000fc800078e0203 */
[----:B------:R-:W-:-:S05]  /*0500*/  IMAD R2, R3, 0x100, R12 ;  /* 0x0000010003027824 */ /* 0x000fca00078e020c */
[----:B------:R-:W-:Y:S01]  /*0510*/  IADD3 R28, R2, 0x80, RZ ;  /* 0x00000080021c7810 */ /* 0x000fe20007ffe0ff */
[----:B------:R0:W-:Y:S04]  /*0520*/  STL [R1+0x758], R2 ;  /* 0x0007580201007387 */ /* 0x0001e80000100800 */
[----:B------:R0:W-:Y:S04]  /*0530*/  STL [R1+0x75c], R28 ;  /* 0x00075c1c01007387 */ /* 0x0001e80000100800 */
[----:B------:R0:W-:Y:S01]  /*0540*/  STL [R1+0x754], R0 ;  /* 0x0007540001007387 */ /* 0x0001e20000100800 */
[----:B------:R-:W-:Y:S05]  /*0550*/  @P0 BRA `(.L_x_0) ;  /* 0x0000017000000947 */ /* 0x000fea0003800000 */
[----:B0-----:R-:W-:Y:S01]  /*0560*/  IMAD.SHL.U32 R0, R29, 0x100, RZ ;  /* 0x000001001d007824 */ /* 0x001fe200078e00ff */
[----:B------:R-:W-:Y:S01]  /*0570*/  CS2R R24, SRZ ;  /* 0x0000000000187805 */ /* 0x000fe2000001ff00 */
[----:B------:R-:W-:Y:S01]  /*0580*/  CS2R R26, SRZ ;  /* 0x00000000001a7805 */ /* 0x000fe2000001ff00 */
[----:B------:R-:W-:Y:S01]  /*0590*/  CS2R R20, SRZ ;  /* 0x0000000000147805 */ /* 0x000fe2000001ff00 */
[----:B------:R-:W-:Y:S01]  /*05a0*/  CS2R R22, SRZ ;  /* 0x0000000000167805 */ /* 0x000fe2000001ff00 */
[----:B------:R0:W-:Y:S01]  /*05b0*/  STL [R1+0x790], R0 ;  /* 0x0007900001007387 */ /* 0x0001e20000100800 */
[----:B------:R-:W-:Y:S01]  /*05c0*/  CS2R R16, SRZ ;  /* 0x0000000000107805 */ /* 0x000fe2000001ff00 */
[----:B------:R-:W-:Y:S01]  /*05d0*/  CS2R R18, SRZ ;  /* 0x0000000000127805 */ /* 0x000fe2000001ff00 */
[----:B------:R-:W-:Y:S01]  /*05e0*/  CS2R R12, SRZ ;  /* 0x00000000000c7805 */ /* 0x000fe2000001ff00 */
[----:B------:R0:W-:Y:S01]  /*05f0*/  STL [R1], RZ ;  /* 0x000000ff01007387 */ /* 0x0001e20000100800 */
[----:B------:R-:W-:Y:S01]  /*0600*/  CS2R R14, SRZ ;  /* 0x00000000000e7805 */ /* 0x000fe2000001ff00 */
[----:B------:R-:W-:Y:S01]  /*0610*/  CS2R R8, SRZ ;  /* 0x0000000000087805 */ /* 0x000fe2000001ff00 */
[----:B------:R-:W-:Y:S01]  /*0620*/  CS2R R10, SRZ ;  /* 0x00000000000a7805 */ /* 0x000fe2000001ff00 */
[----:B------:R0:W-:Y:S01]  /*0630*/  STL [R1+0x4], RZ ;  /* 0x000004ff01007387 */ /* 0x0001e20000100800 */
[----:B------:R-:W-:Y:S01]  /*0640*/  CS2R R4, SRZ ;  /* 0x0000000000047805 */ /* 0x000fe2000001ff00 */
[----:B------:R-:W-:-:S02]  /*0650*/  CS2R R6, SRZ ;  /* 0x0000000000067805 */ /* 0x000fc4000001ff00 */
[----:B------:R0:W-:Y:S04]  /*0660*/  STL [R1+0x8], RZ ;  /* 0x000008ff01007387 */ /* 0x0001e80000100800 */
[----:B------:R0:W-:Y:S04]  /*0670*/  STL [R1+0xc], RZ ;  /* 0x00000cff01007387 */ /* 0x0001e80000100800 */
[----:B------:R0:W-:Y:S04]  /*0680*/  STL [R1+0x10], RZ ;  /* 0x000010ff01007387 */ /* 0x0001e80000100800 */
[----:B------:R0:W-:Y:S04]  /*0690*/  STL [R1+0x14], RZ ;  /* 0x000014ff01007387 */ /* 0x0001e80000100800 */
[----:B------:R0:W-:Y:S04]  /*06a0*/  STL [R1+0x18], RZ ;  /* 0x000018ff01007387 */ /* 0x0001e80000100800 */
[----:B------:R0:W-:Y:S01]  /*06b0*/  STL [R1+0x1c], RZ ;  /* 0x00001cff01007387 */ /* 0x0001e20000100800 */
[----:B------:R-:W-:Y:S05]  /*06c0*/  BRA `(.L_x_1) ;  /* 0x0001246000007947 */ /* 0x000fea0003800000 */
.L_x_0:
[----:B------:R-:W-:Y:S01]  /*06d0*/  IABS R5, c[0x0][0x178] ;  /* 0x00005e0000057a13 */ /* 0x000fe20000000000 */
[----:B------:R-:W-:Y:S01]  /*06e0*/  IMAD.MOV.U32 R10, RZ, RZ, R0 ;  /* 0x000000ffff0a7224 */ /* 0x000fe200078e0000 */
[----:B0-----:R-:W-:Y:S01]  /*06f0*/  IABS R0, c[0x0][0x17c] ;  /* 0x00005f0000007a13 */ /* 0x001fe20000000000 */
[----:B------:R-:W-:Y:S01]  /*0700*/  IMAD.MOV.U32 R14, RZ, RZ, R2 ;  /* 0x000000ffff0e7224 */ /* 0x000fe200078e0002 */
[----:B------:R-:W0:Y:S01]  /*0710*/  I2F.RP R8, R5 ;  /* 0x0000000500087306 */ /* 0x000e220000209400 */
[----:B------:R-:W-:-:S02]  /*0720*/  SHF.R.U32.HI R18, RZ, 0x6, R29 ;  /* 0x00000006ff127819 */ /* 0x000fc4000001161d */
[----:B------:R-:W-:Y:S02]  /*0730*/  ISETP.GE.AND P4, PT, R28, RZ, PT ;  /* 0x000000ff1c00720c */ /* 0x000fe40003f86270 */
[----:B------:R-:W-:-:S03]  /*0740*/  SGXT.U32 R18, R18, 0x1 ;  /* 0x000000011212781a */ /* 0x000fc60000000000 */
[----:B------:R-:W1:Y:S01]  /*0750*/  I2F.RP R9, R0 ;  /* 0x0000000000097306 */ /* 0x000e620000209400 */
[----:B------:R-:W-:-:S04]  /*0760*/  LOP3.LUT R18, R10, R18, RZ, 0xfc, !PT ;  /* 0x000000120a127212 */ /* 0x000fc800078efcff */
[C---:B------:R-:W-:Y:S02]  /*0770*/  LOP3.LUT R10, R18.reuse, 0x1c, RZ, 0xfc, !PT ;  /* 0x0000001c120a7812 */ /* 0x040fe400078efcff */
[C---:B------:R-:W-:Y:S01]  /*0780*/  LOP3.LUT R26, R18.reuse, 0x12, RZ, 0xfc, !PT ;  /* 0x00000012121a7812 */ /* 0x040fe200078efcff */
[----:B0-----:R-:W0:Y:S01]  /*0790*/  MUFU.RCP R8, R8 ;  /* 0x0000000800087308 */ /* 0x001e220000001000 */
[----:B------:R-:W-:Y:S02]  /*07a0*/  IABS R15, R10 ;  /* 0x0000000a000f7213 */ /* 0x000fe40000000000 */
[----:B------:R-:W-:Y:S02]  /*07b0*/  LOP3.LUT R25, R18, 0x10, RZ, 0xfc, !PT ;  /* 0x0000001012197812 */ /* 0x000fe400078efcff */
[----:B------:R-:W-:Y:S02]  /*07c0*/  ISETP.GE.AND P3, PT, R10, RZ, PT ;  /* 0x000000ff0a00720c */ /* 0x000fe40003f66270 */
[C---:B------:R-:W-:Y:S01]  /*07d0*/  LOP3.LUT R24, R18.reuse, 0xe, RZ, 0xfc, !PT ;  /* 0x0000000e12187812 */ /* 0x040fe200078efcff */
[----:B-1----:R-:W1:Y:S01]  /*07e0*/  MUFU.RCP R9, R9 ;  /* 0x0000000900097308 */ /* 0x002e620000001000 */
[----:B------:R-:W-:-:S02]  /*07f0*/  LOP3.LUT R19, R18, 0x8, RZ, 0xfc, !PT ;  /* 0x0000000812137812 */ /* 0x000fc400078efcff */
[C---:B------:R-:W-:Y:S02]  /*0800*/  LOP3.LUT R21, R18.reuse, 0x4, RZ, 0xfc, !PT ;  /* 0x0000000412157812 */ /* 0x040fe400078efcff */
[----:B------:R-:W-:Y:S02]  /*0810*/  LOP3.LUT R22, R18, 0x2, RZ, 0xfc, !PT ;  /* 0x0000000212167812 */ /* 0x000fe400078efcff */
[----:B0-----:R-:W-:Y:S02]  /*0820*/  IADD3 R6, R8, 0xffffffe, RZ ;  /* 0x0ffffffe08067810 */ /* 0x001fe40007ffe0ff */
[----:B------:R-:W-:Y:S02]  /*0830*/  IABS R8, R28 ;  /* 0x0000001c00087213 */ /* 0x000fe40000000000 */
[----:B------:R0:W2:Y:S01]  /*0840*/  F2I.FTZ.U32.TRUNC.NTZ R7, R6 ;  /* 0x0000000600077305 */ /* 0x0000a2000021f000 */
[----:B-1----:R-:W-:Y:S02]  /*0850*/  IADD3 R3, R9, 0xffffffe, RZ ;  /* 0x0ffffffe09037810 */ /* 0x002fe40007ffe0ff */
[----:B------:R-:W-:Y:S01]  /*0860*/  LOP3.LUT R9, R18, 0x1e, RZ, 0xfc, !PT ;  /* 0x0000001e12097812 */ /* 0x000fe200078efcff */
[----:B0-----:R-:W-:-:S04]  /*0870*/  IMAD.MOV.U32 R6, RZ, RZ, RZ ;  /* 0x000000ffff067224 */ /* 0x001fc800078e00ff */
[----:B------:R-:W0:Y:S01]  /*0880*/  F2I.FTZ.U32.TRUNC.NTZ R3, R3 ;  /* 0x0000000300037305 */ /* 0x000e22000021f000 */
[----:B------:R-:W-:Y:S02]  /*0890*/  IABS R16, R9 ;  /* 0x0000000900107213 */ /* 0x000fe40000000000 */
[----:B------:R-:W-:Y:S02]  /*08a0*/  ISETP.GE.AND P6, PT, R9, RZ, PT ;  /* 0x000000ff0900720c */ /* 0x000fe40003fc6270 */
[----:B------:R-:W-:Y:S01]  /*08b0*/  LOP3.LUT R9, R18, 0xc, RZ, 0xfc, !PT ;  /* 0x0000000c12097812 */ /* 0x000fe200078efcff */
[----:B--2---:R-:W-:-:S04]  /*08c0*/  IMAD.MOV R2, RZ, RZ, -R7 ;  /* 0x000000ffff027224 */ /* 0x004fc800078e0a07 */
[----:B------:R-:W-:Y:S01]  /*08d0*/  IMAD R11, R2, R5, RZ ;  /* 0x00000005020b7224 */ /* 0x000fe200078e02ff */
[----:B------:R-:W-:-:S03]  /*08e0*/  IABS R2, R14 ;  /* 0x0000000e00027213 */ /* 0x000fc60000000000 */
[----:B------:R-:W-:-:S04]  /*08f0*/  IMAD.HI.U32 R7, R7, R11, R6 ;  /* 0x0000000b07077227 */ /* 0x000fc800078e0006 */
[----:B------:R-:W-:Y:S02]  /*0900*/  IMAD.MOV.U32 R6, RZ, RZ, R2 ;  /* 0x000000ffff067224 */ /* 0x000fe400078e0002 */
[----:B0-----:R-:W-:Y:S02]  /*0910*/  IMAD.MOV R27, RZ, RZ, -R3 ;  /* 0x000000ffff1b7224 */ /* 0x001fe400078e0a03 */
[----:B------:R-:W-:-:S04]  /*0920*/  IMAD.HI.U32 R2, R7, R6, RZ ;  /* 0x0000000607027227 */ /* 0x000fc800078e00ff */
[----:B------:R-:W-:-:S04]  /*0930*/  IMAD.HI.U32 R7, R7, R8, RZ ;  /* 0x0000000807077227 */ /* 0x000fc800078e00ff */
[----:B------:R-:W-:Y:S02]  /*0940*/  IMAD.MOV R7, RZ, RZ, -R7 ;  /* 0x000000ffff077224 */ /* 0x000fe400078e0a07 */
[----:B------:R-:W-:Y:S02]  /*0950*/  IMAD.MOV R2, RZ, RZ, -R2 ;  /* 0x000000ffff027224 */ /* 0x000fe400078e0a02 */
[C---:B------:R-:W-:Y:S01]  /*0960*/  IMAD R8, R5.reuse, R7, R8 ;  /* 0x0000000705087224 */ /* 0x040fe200078e0208 */
[----:B------:R-:W-:Y:S01]  /*0970*/  SHF.R.S32.HI R7, RZ, 0x1f, R4 ;  /* 0x0000001fff077819 */ /* 0x000fe20000011404 */
[----:B------:R-:W-:Y:S02]  /*0980*/  IMAD R6, R5, R2, R6 ;  /* 0x0000000205067224 */ /* 0x000fe400078e0206 */
[----:B------:R-:W-:Y:S01]  /*0990*/  IMAD R27, R27, R0, RZ ;  /* 0x000000001b1b7224 */ /* 0x000fe200078e02ff */
[C---:B------:R-:W-:Y:S01]  /*09a0*/  ISETP.GT.U32.AND P1, PT, R5.reuse, R8, PT ;  /* 0x000000080500720c */ /* 0x040fe20003f24070 */
[----:B------:R-:W-:Y:S01]  /*09b0*/  IMAD.MOV.U32 R2, RZ, RZ, RZ ;  /* 0x000000ffff027224 */ /* 0x000fe200078e00ff */
[----:B------:R-:W-:-:S02]  /*09c0*/  ISETP.GT.U32.AND P0, PT, R5, R6, PT ;  /* 0x000000060500720c */ /* 0x000fc40003f04070 */
[----:B------:R-:W-:Y:S01]  /*09d0*/  LEA.HI R4, R7, R4, RZ, 0x6 ;  /* 0x0000000407047211 */ /* 0x000fe200078f30ff */
[----:B------:R-:W-:Y:S01]  /*09e0*/  IMAD.HI.U32 R27, R3, R27, R2 ;  /* 0x0000001b031b7227 */ /* 0x000fe200078e0002 */
[----:B------:R-:W-:Y:S02]  /*09f0*/  LOP3.LUT R3, R29, 0x3f, RZ, 0xc0, !PT ;  /* 0x0000003f1d037812 */ /* 0x000fe400078ec0ff */
[----:B------:R-:W-:Y:S01]  /*0a00*/  SHF.R.S32.HI R2, RZ, 0x6, R29 ;  /* 0x00000006ff027819 */ /* 0x000fe2000001141d */
[----:B------:R0:W-:Y:S02]  /*0a10*/  STL [R1+0x8], R4 ;  /* 0x0000080401007387 */ /* 0x0001e40000100800 */
[----:B------:R-:W-:Y:S01]  /*0a20*/  IMAD.SHL.U32 R3, R3, 0x2, RZ ;  /* 0x0000000203037824 */ /* 0x000fe200078e00ff */
[----:B------:R-:W-:Y:S01]  /*0a30*/  SGXT R2, R2, 0x1 ;  /* 0x000000010202781a */ /* 0x000fe20000000200 */
[--C-:B------:R-:W-:Y:S01]  /*0a40*/  @!P1 IMAD.IADD R8, R8, 0x1, -R5.reuse ;  /* 0x0000000108089824 */ /* 0x100fe200078e0a05 */
[----:B------:R-:W-:Y:S01]  /*0a50*/  ISETP.GE.AND P1, PT, R14, RZ, PT ;  /* 0x000000ff0e00720c */ /* 0x000fe20003f26270 */
[----:B------:R-:W-:Y:S01]  /*0a60*/  @!P0 IMAD.IADD R6, R6, 0x1, -R5 ;  /* 0x0000000106068824 */ /* 0x000fe200078e0a05 */
[----:B------:R-:W-:Y:S01]  /*0a70*/  LOP3.LUT R29, R3, 0x90, R2, 0x78, !PT ;  /* 0x00000090031d7812 */ /* 0x000fe200078e7802 */
[----:B------:R-:W-:Y:S01]  /*0a80*/  IMAD.HI.U32 R2, R27, R16, RZ ;  /* 0x000000101b027227 */ /* 0x000fe200078e00ff */
[----:B------:R-:W-:-:S02]  /*0a90*/  ISETP.GT.U32.AND P2, PT, R5, R8, PT ;  /* 0x000000080500720c */ /* 0x000fc40003f44070 */
[----:B------:R-:W-:Y:S01]  /*0aa0*/  ISETP.GT.U32.AND P0, PT, R5, R6, PT ;  /* 0x000000060500720c */ /* 0x000fe20003f04070 */
[----:B------:R-:W-:Y:S01]  /*0ab0*/  IMAD.MOV R7, RZ, RZ, -R2 ;  /* 0x000000ffff077224 */ /* 0x000fe200078e0a02 */
[----:B------:R-:W-:Y:S01]  /*0ac0*/  LOP3.LUT R2, R18, 0x1a, RZ, 0xfc, !PT ;  /* 0x0000001a12027812 */ /* 0x000fe200078efcff */
[----:B------:R-:W-:-:S03]  /*0ad0*/  IMAD.HI.U32 R3, R27, R15, RZ ;  /* 0x0000000f1b037227 */ /* 0x000fc600078e00ff */
[----:B------:R-:W-:Y:S01]  /*0ae0*/  IABS R14, R2 ;  /* 0x00000002000e7213 */ /* 0x000fe20000000000 */
[----:B------:R-:W-:Y:S02]  /*0af0*/  IMAD R16, R0, R7, R16 ;  /* 0x0000000700107224 */ /* 0x000fe400078e0210 */
[----:B------:R-:W-:Y:S02]  /*0b00*/  IMAD.MOV R3, RZ, RZ, -R3 ;  /* 0x000000ffff037224 */ /* 0x000fe400078e0a03 */
[--C-:B------:R-:W-:Y:S01]  /*0b10*/  @!P2 IMAD.IADD R8, R8, 0x1, -R5.reuse ;  /* 0x000000010808a824 */ /* 0x100fe200078e0a05 */
[----:B------:R-:W-:Y:S01]  /*0b20*/  ISETP.GE.AND P2, PT, R2, RZ, PT ;  /* 0x000000ff0200720c */ /* 0x000fe20003f46270 */
[----:B------:R-:W-:Y:S01]  /*0b30*/  @!P0 IMAD.IADD R6, R6, 0x1, -R5 ;  /* 0x0000000106068824 */ /* 0x000fe200078e0a05 */
[----:B------:R-:W-:Y:S01]  /*0b40*/  ISETP.NE.AND P0, PT, RZ, c[0x0][0x178], PT ;  /* 0x00005e00ff007a0c */ /* 0x000fe20003f05270 */
[----:B------:R-:W-:Y:S01]  /*0b50*/  @!P4 IMAD.MOV R8, RZ, RZ, -R8 ;  /* 0x000000ffff08c224 */ /* 0x000fe200078e0a08 */
[C---:B------:R-:W-:Y:S01]  /*0b60*/  ISETP.GT.U32.AND P4, PT, R0.reuse, R16, PT ;  /* 0x000000100000720c */ /* 0x040fe20003f84070 */
[----:B------:R-:W-:Y:S01]  /*0b70*/  IMAD R15, R0, R3, R15 ;  /* 0x00000003000f7224 */ /* 0x000fe200078e020f */
[----:B------:R-:W-:Y:S01]  /*0b80*/  LOP3.LUT R3, RZ, c[0x0][0x178], RZ, 0x33, !PT ;  /* 0x00005e00ff037a12 */ /* 0x000fe200078e33ff */
[----:B------:R-:W-:-:S02]  /*0b90*/  @!P1 IMAD.MOV R6, RZ, RZ, -R6 ;  /* 0x000000ffff069224 */ /* 0x000fc400078e0a06 */
[----:B------:R-:W-:Y:S01]  /*0ba0*/  IMAD.HI.U32 R2, R27, R14, RZ ;  /* 0x0000000e1b027227 */ /* 0x000fe200078e00ff */
[C---:B------:R-:W-:Y:S02]  /*0bb0*/  SEL R5, R3.reuse, R8, !P0 ;  /* 0x0000000803057207 */ /* 0x040fe40004000000 */
[----:B0-----:R-:W-:Y:S01]  /*0bc0*/  SEL R4, R3, R6, !P0 ;  /* 0x0000000603047207 */ /* 0x001fe20004000000 */
[----:B------:R-:W-:Y:S01]  /*0bd0*/  IMAD.MOV R7, RZ, RZ, -R2 ;  /* 0x000000ffff077224 */ /* 0x000fe200078e0a02 */
[----:B------:R-:W-:Y:S02]  /*0be0*/  IABS R2, R26 ;  /* 0x0000001a00027213 */ /* 0x000fe40000000000 */
[----:B------:R-:W-:Y:S01]  /*0bf0*/  LOP3.LUT R3, R18, 0x18, RZ, 0xfc, !PT ;  /* 0x0000001812037812 */ /* 0x000fe200078efcff */
[----:B------:R-:W-:Y:S01]  /*0c00*/  @!P4 IMAD.IADD R16, R16, 0x1, -R0 ;  /* 0x000000011010c824 */ /* 0x000fe200078e0a00 */
[----:B------:R0:W-:Y:S01]  /*0c10*/  STL [R1], R4 ;  /* 0x0000000401007387 */ /* 0x0001e20000100800 */
[C---:B------:R-:W-:Y:S01]  /*0c20*/  IMAD R14, R0.reuse, R7, R14 ;  /* 0x00000007000e7224 */ /* 0x040fe200078e020e */
[----:B------:R-:W-:Y:S01]  /*0c30*/  IABS R13, R3 ;  /* 0x00000003000d7213 */ /* 0x000fe20000000000 */
[----:B------:R-:W-:Y:S01]  /*0c40*/  IMAD.MOV.U32 R7, RZ, RZ, R2 ;  /* 0x000000ffff077224 */ /* 0x000fe200078e0002 */
[----:B------:R-:W-:Y:S01]  /*0c50*/  ISETP.GT.U32.AND P0, PT, R0, R16, PT ;  /* 0x000000100000720c */ /* 0x000fe20003f04070 */
[----:B------:R1:W-:Y:S01]  /*0c60*/  STL [R1+0x4], R5 ;  /* 0x0000040501007387 */ /* 0x0003e20000100800 */
[----:B------:R-:W-:Y:S01]  /*0c70*/  ISETP.GE.AND P1, PT, R3, RZ, PT ;  /* 0x000000ff0300720c */ /* 0x000fe20003f26270 */
[----:B------:R-:W-:Y:S01]  /*0c80*/  IMAD.HI.U32 R3, R27, R13, RZ ;  /* 0x0000000d1b037227 */ /* 0x000fe200078e00ff */
[----:B------:R-:W-:-:S02]  /*0c90*/  IABS R8, R19 ;  /* 0x0000001300087213 */ /* 0x000fc40000000000 */
[----:B0-----:R-:W-:Y:S01]  /*0ca0*/  LOP3.LUT R4, R18, 0x16, RZ, 0xfc, !PT ;  /* 0x0000001612047812 */ /* 0x001fe200078efcff */
[----:B------:R-:W-:-:S03]  /*0cb0*/  IMAD.MOV R3, RZ, RZ, -R3 ;  /* 0x000000ffff037224 */ /* 0x000fc600078e0a03 */
[----:B------:R-:W-:Y:S01]  /*0cc0*/  IABS R11, R4 ;  /* 0x00000004000b7213 */ /* 0x000fe20000000000 */
[----:B------:R-:W-:Y:S01]  /*0cd0*/  IMAD R13, R0, R3, R13 ;  /* 0x00000003000d7224 */ /* 0x000fe200078e020d */
[----:B-1----:R-:W-:Y:S01]  /*0ce0*/  LOP3.LUT R5, R18, 0x14, RZ, 0xfc, !PT ;  /* 0x0000001412057812 */ /* 0x002fe200078efcff */
[----:B------:R-:W-:Y:S01]  /*0cf0*/  @!P0 IMAD.IADD R16, R16, 0x1, -R0 ;  /* 0x0000000110108824 */ /* 0x000fe200078e0a00 */
[----:B------:R-:W-:Y:S01]  /*0d00*/  ISETP.GT.U32.AND P0, PT, R0, R15, PT ;  /* 0x0000000f0000720c */ /* 0x000fe20003f04070 */
[----:B------:R-:W-:Y:S01]  /*0d10*/  IMAD.HI.U32 R2, R27, R11, RZ ;  /* 0x0000000b1b027227 */ /* 0x000fe200078e00ff */
[----:B------:R-:W-:Y:S02]  /*0d20*/  ISETP.GE.AND P5, PT, R4, RZ, PT ;  /* 0x000000ff0400720c */ /* 0x000fe40003fa6270 */
[----:B------:R-:W-:Y:S01]  /*0d30*/  ISETP.GE.AND P4, PT, R5, RZ, PT ;  /* 0x000000ff0500720c */ /* 0x000fe20003f86270 */
[----:B------:R-:W-:Y:S01]  /*0d40*/  @!P6 IMAD.MOV R16, RZ, RZ, -R16 ;  /* 0x000000ffff10e224 */ /* 0x000fe200078e0a10 */
[----:B------:R-:W-:Y:S01]  /*0d50*/  ISETP.GT.U32.AND P6, PT, R0, R14, PT ;  /* 0x0000000e0000720c */ /* 0x000fe20003fc4070 */
[----:B------:R-:W-:Y:S01]  /*0d60*/  IMAD.MOV R2, RZ, RZ, -R2 ;  /* 0x000000ffff027224 */ /* 0x000fe200078e0a02 */
[----:B------:R-:W-:Y:S01]  /*0d70*/  IABS R23, R5 ;  /* 0x0000000500177213 */ /* 0x000fe20000000000 */
[----:B------:R-:W-:Y:S01]  /*0d80*/  IMAD.HI.U32 R4, R27, R7, RZ ;  /* 0x000000071b047227 */ /* 0x000fe200078e00ff */
[----:B------:R-:W-:-:S03]  /*0d90*/  IABS R5, R25 ;  /* 0x0000001900057213 */ /* 0x000fc60000000000 */
[----:B------:R-:W-:Y:S01]  /*0da0*/  IMAD R11, R0, R2, R11 ;  /* 0x00000002000b7224 */ /* 0x000fe200078e020b */
[----:B------:R-:W-:Y:S01]  /*0db0*/  LOP3.LUT R2, R18, 0xa, RZ, 0xfc, !PT ;  /* 0x0000000a12027812 */ /* 0x000fe200078efcff */
[----:B------:R-:W-:Y:S02]  /*0dc0*/  @!P0 IMAD.IADD R15, R15, 0x1, -R0 ;  /* 0x000000010f0f8824 */ /* 0x000fe400078e0a00 */
[----:B------:R-:W-:Y:S01]  /*0dd0*/  IMAD.MOV R4, RZ, RZ, -R4 ;  /* 0x000000ffff047224 */ /* 0x000fe200078e0a04 */
[----:B------:R-:W-:Y:S01]  /*0de0*/  IABS R6, R2 ;  /* 0x0000000200067213 */ /* 0x000fe20000000000 */
[----:B------:R-:W-:Y:S01]  /*0df0*/  @!P6 IMAD.IADD R14, R14, 0x1, -R0 ;  /* 0x000000010e0ee824 */ /* 0x000fe200078e0a00 */
[----:B------:R-:W-:Y:S01]  /*0e00*/  ISETP.GT.U32.AND P0, PT, R0, R15, PT ;  /* 0x0000000f0000720c */ /* 0x000fe20003f04070 */
[----:B------:R-:W-:-:S03]  /*0e10*/  IMAD.HI.U32 R3, R27, R23, RZ ;  /* 0x000000171b037227 */ /* 0x000fc600078e00ff */
[----:B------:R-:W-:Y:S01]  /*0e20*/  ISETP.GT.U32.AND P6, PT, R0, R14, PT ;  /* 0x0000000e0000720c */ /* 0x000fe20003fc4070 */
[----:B------:R-:W-:-:S04]  /*0e30*/  IMAD.HI.U32 R20, R27, R5, RZ ;  /* 0x000000051b147227 */ /* 0x000fc800078e00ff */
[C---:B------:R-:W-:Y:S01]  /*0e40*/  IMAD R7, R0.reuse, R4, R7 ;  /* 0x0000000400077224 */ /* 0x040fe200078e0207 */
[----:B------:R-:W-:Y:S01]  /*0e50*/  IABS R4, R24 ;  /* 0x0000001800047213 */ /* 0x000fe20000000000 */
[----:B------:R-:W-:Y:S02]  /*0e60*/  IMAD.MOV R3, RZ, RZ, -R3 ;  /* 0x000000ffff037224 */ /* 0x000fe400078e0a03 */
[----:B------:R-:W-:Y:S01]  /*0e70*/  @!P0 IMAD.IADD R15, R15, 0x1, -R0 ;  /* 0x000000010f0f8824 */ /* 0x000fe200078e0a00 */
[----:B------:R-:W-:Y:S01]  /*0e80*/  ISETP.GT.U32.AND P0, PT, R0, R13, PT ;  /* 0x0000000d0000720c */ /* 0x000fe20003f04070 */
[----:B------:R-:W-:Y:S02]  /*0e90*/  IMAD.MOV R20, RZ, RZ, -R20 ;  /* 0x000000ffff147224 */ /* 0x000fe400078e0a14 */
[----:B------:R-:W-:Y:S01]  /*0ea0*/  @!P6 IMAD.IADD R14, R14, 0x1, -R0 ;  /* 0x000000010e0ee824 */ /* 0x000fe200078e0a00 */
[C---:B------:R-:W-:Y:S01]  /*0eb0*/  ISETP.GT.U32.AND P6, PT, R0.reuse, R11, PT ;  /* 0x0000000b0000720c */ /* 0x040fe20003fc4070 */
[----:B------:R-:W-:Y:S01]  /*0ec0*/  IMAD R23, R0, R3, R23 ;  /* 0x0000000300177224 */ /* 0x000fe200078e0217 */
[----:B------:R-:W-:Y:S01]  /*0ed0*/  IABS R3, R9 ;  /* 0x0000000900037213 */ /* 0x000fe20000000000 */
[----:B------:R-:W-:-:S04]  /*0ee0*/  IMAD.HI.U32 R17, R27, R4, RZ ;  /* 0x000000041b117227 */ /* 0x000fc800078e00ff */
[----:B------:R-:W-:Y:S01]  /*0ef0*/  IMAD R5, R0, R20, R5 ;  /* 0x0000001400057224 */ /* 0x000fe200078e0205 */
[----:B------:R-:W-:Y:S01]  /*0f00*/  LOP3.LUT R20, R18, 0x6, RZ, 0xfc, !PT ;  /* 0x0000000612147812 */ /* 0x000fe200078efcff */
[--C-:B------:R-:W-:Y:S01]  /*0f10*/  @!P0 IMAD.IADD R13, R13, 0x1, -R0.reuse ;  /* 0x000000010d0d8824 */ /* 0x100fe200078e0a00 */
[C---:B------:R-:W-:Y:S01]  /*0f20*/  ISETP.GT.U32.AND P0, PT, R0.reuse, R23, PT ;  /* 0x000000170000720c */ /* 0x040fe20003f04070 */
[----:B------:R-:W-:Y:S02]  /*0f30*/  IMAD.MOV R17, RZ, RZ, -R17 ;  /* 0x000000ffff117224 */ /* 0x000fe400078e0a11 */
[----:B------:R-:W-:Y:S02]  /*0f40*/  @!P6 IMAD.IADD R11, R11, 0x1, -R0 ;  /* 0x000000010b0be824 */ /* 0x000fe400078e0a00 */
[----:B------:R-:W-:Y:S01]  /*0f50*/  @!P3 IMAD.MOV R15, RZ, RZ, -R15 ;  /* 0x000000ffff0fb224 */ /* 0x000fe200078e0a0f */
[C---:B------:R-:W-:Y:S01]  /*0f60*/  ISETP.GT.U32.AND P3, PT, R0.reuse, R13, PT ;  /* 0x0000000d0000720c */ /* 0x040fe20003f64070 */
[----:B------:R-:W-:Y:S01]  /*0f70*/  IMAD.HI.U32 R10, R27, R3, RZ ;  /* 0x000000031b0a7227 */ /* 0x000fe200078e00ff */
[----:B------:R-:W-:-:S03]  /*0f80*/  ISETP.GT.U32.AND P6, PT, R0, R11, PT ;  /* 0x0000000b0000720c */ /* 0x000fc60003fc4070 */
[----:B------:R-:W-:Y:S02]  /*0f90*/  IMAD R4, R0, R17, R4 ;  /* 0x0000001100047224 */ /* 0x000fe400078e0204 */
[----:B------:R-:W-:Y:S02]  /*0fa0*/  IMAD.MOV R17, RZ, RZ, -R10 ;  /* 0x000000ffff117224 */ /* 0x000fe400078e0a0a */
[----:B------:R-:W-:-:S04]  /*0fb0*/  IMAD.HI.U32 R10, R27, R8, RZ ;  /* 0x000000081b0a7227 */ /* 0x000fc800078e00ff */
[----:B------:R-:W-:Y:S02]  /*0fc0*/  IMAD.MOV R10, RZ, RZ, -R10 ;  /* 0x000000ffff0a7224 */ /* 0x000fe400078e0a0a */
[----:B------:R-:W-:Y:S01]  /*0fd0*/  @!P6 IMAD.IADD R11, R11, 0x1, -R0 ;  /* 0x000000010b0be824 */ /* 0x000fe200078e0a00 */
[C---:B------:R-:W-:Y:S01]  /*0fe0*/  ISETP.GT.U32.AND P6, PT, R0.reuse, R5, PT ;  /* 0x000000050000720c */ /* 0x040fe20003fc4070 */
[----:B------:R-:W-:Y:S01]  /*0ff0*/  IMAD R8, R0, R10, R8 ;  /* 0x0000000a00087224 */ /* 0x000fe200078e0208 */
[----:B------:R-:W-:Y:S01]  /*1000*/  IABS R10, R20 ;  /* 0x00000014000a7213 */ /* 0x000fe20000000000 */
[----:B------:R-:W-:Y:S01]  /*1010*/  @!P3 IMAD.IADD R13, R13, 0x1, -R0 ;  /* 0x000000010d0db824 */ /* 0x000fe200078e0a00 */
[----:B------:R-:W-:Y:S01]  /*1020*/  ISETP.GE.AND P3, PT, R18, RZ, PT ;  /* 0x000000ff1200720c */ /* 0x000fe20003f66270 */
[----:B------:R-:W-:Y:S01]  /*1030*/  IMAD R3, R0, R17, R3 ;  /* 0x0000001100037224 */ /* 0x000fe200078e0203 */
[----:B------:R-:W-:Y:S01]  /*1040*/  IABS R18, R18 ;  /* 0x0000001200127213 */ /* 0x000fe20000000000 */
[----:B------:R-:W-:-:S02]  /*1050*/  @!P1 IMAD.MOV R13, RZ, RZ, -R13 ;  /* 0x000000ffff0d9224 */ /* 0x000fc400078e0a0d */
[----:B------:R-:W-:-:S04]  /*1060*/  IMAD.HI.U32 R17, R27, R10, RZ ;  /* 0x0000000a1b117227 */ /* 0x000fc800078e00ff */
[----:B------:R-:W-:Y:S02]  /*1070*/  @!P6 IMAD.IADD R5, R5, 0x1, -R0 ;  /* 0x000000010505e824 */ /* 0x000fe400078e0a00 */
[----:B------:R-:W-:Y:S02]  /*1080*/  IMAD.MOV R17, RZ, RZ, -R17 ;  /* 0x000000ffff117224 */ /* 0x000fe400078e0a11 */
[----:B------:R-:W-:Y:S01]  /*1090*/  IMAD.HI.U32 R12, R27, R6, RZ ;  /* 0x000000061b0c7227 */ /* 0x000fe200078e00ff */
[----:B------:R-:W-:-:S03]  /*10a0*/  ISETP.GT.U32.AND P1, PT, R0, R5, PT ;  /* 0x000000050000720c */ /* 0x000fc60003f24070 */
[C---:B------:R-:W-:Y:S01]  /*10b0*/  IMAD R10, R0.reuse, R17, R10 ;  /* 0x00000011000a7224 */ /* 0x040fe200078e020a */
[----:B------:R-:W-:Y:S01]  /*10c0*/  IABS R17, R22 ;  /* 0x0000001600117213 */ /* 0x000fe20000000000 */
[----:B------:R-:W-:Y:S02]  /*10d0*/  @!P0 IMAD.IADD R23, R23, 0x1, -R0 ;  /* 0x0000000117178824 */ /* 0x000fe400078e0a00 */
[----:B------:R-:W-:Y:S02]  /*10e0*/  IMAD.MOV R12, RZ, RZ, -R12 ;  /* 0x000000ffff0c7224 */ /* 0x000fe400078e0a0c */
[----:B------:R-:W-:Y:S01]  /*10f0*/  @!P2 IMAD.MOV R14, RZ, RZ, -R14 ;  /* 0x000000ffff0ea224 */ /* 0x000fe200078e0a0e */
[C---:B------:R-:W-:Y:S01]  /*1100*/  ISETP.GT.U32.AND P0, PT, R0.reuse, R23, PT ;  /* 0x000000170000720c */ /* 0x040fe20003f04070 */
[C---:B------:R-:W-:Y:S01]  /*1110*/  IMAD R6, R0.reuse, R12, R6 ;  /* 0x0000000c00067224 */ /* 0x040fe200078e0206 */
[----:B------:R-:W-:Y:S01]  /*1120*/  IABS R12, R21 ;  /* 0x00000015000c7213 */ /* 0x000fe20000000000 */
[----:B------:R-:W-:Y:S01]  /*1130*/  @!P1 IMAD.IADD R5, R5, 0x1, -R0 ;  /* 0x0000000105059824 */ /* 0x000fe200078e0a00 */
[C---:B------:R-:W-:Y:S01]  /*1140*/  ISETP.GT.U32.AND P1, PT, R0.reuse, R10, PT ;  /* 0x0000000a0000720c */ /* 0x040fe20003f24070 */
[----:B------:R-:W-:Y:S01]  /*1150*/  @!P5 IMAD.MOV R11, RZ, RZ, -R11 ;  /* 0x000000ffff0bd224 */ /* 0x000fe200078e0a0b */
[C---:B------:R-:W-:Y:S01]  /*1160*/  ISETP.GT.U32.AND P2, PT, R0.reuse, R7, PT ;  /* 0x000000070000720c */ /* 0x040fe20003f44070 */
[----:B------:R-:W-:Y:S01]  /*1170*/  IMAD.HI.U32 R28, R27, R12, RZ ;  /* 0x0000000c1b1c7227 */ /* 0x000fe200078e00ff */
[----:B------:R-:W-:-:S03]  /*1180*/  ISETP.GT.U32.AND P6, PT, R0, R6, PT ;  /* 0x000000060000720c */ /* 0x000fc60003fc4070 */
[----:B------:R-:W-:Y:S02]  /*1190*/  IMAD.MOV R28, RZ, RZ, -R28 ;  /* 0x000000ffff1c7224 */ /* 0x000fe400078e0a1c */
[----:B------:R-:W-:Y:S01]  /*11a0*/  @!P0 IMAD.IADD R23, R23, 0x1, -R0 ;  /* 0x0000000117178824 */ /* 0x000fe200078e0a00 */
[C---:B------:R-:W-:Y:S01]  /*11b0*/  ISETP.GT.U32.AND P0, PT, R0.reuse, R4, PT ;  /* 0x000000040000720c */ /* 0x040fe20003f04070 */
[----:B------:R-:W-:Y:S02]  /*11c0*/  IMAD R12, R0, R28, R12 ;  /* 0x0000001c000c7224 */ /* 0x000fe400078e020c */
[--C-:B------:R-:W-:Y:S01]  /*11d0*/  @!P1 IMAD.IADD R10, R10, 0x1, -R0.reuse ;  /* 0x000000010a0a9824 */ /* 0x100fe200078e0a00 */
[----:B------:R-:W-:Y:S01]  /*11e0*/  ISETP.GE.AND P1, PT, R25, RZ, PT ;  /* 0x000000ff1900720c */ /* 0x000fe20003f26270 */
[----:B------:R-:W-:Y:S01]  /*11f0*/  @!P2 IMAD.IADD R7, R7, 0x1, -R0 ;  /* 0x000000010707a824 */ /* 0x000fe200078e0a00 */
[----:B------:R-:W2:Y:S01]  /*1200*/  LDL.LU R25, [R1+0x8] ;  /* 0x0000080001197983 */ /* 0x000ea20000300800 */
[----:B------:R-:W-:Y:S01]  /*1210*/  ISETP.GT.U32.AND P2, PT, R0, R3, PT ;  /* 0x000000030000720c */ /* 0x000fe20003f44070 */
[----:B------:R-:W-:-:S04]  /*1220*/  IMAD.HI.U32 R28, R27, R18, RZ ;  /* 0x000000121b1c7227 */ /* 0x000fc800078e00ff */
[----:B------:R-:W-:Y:S02]  /*1230*/  IMAD.MOV R28, RZ, RZ, -R28 ;  /* 0x000000ffff1c7224 */ /* 0x000fe400078e0a1c */
[----:B------:R-:W-:Y:S01]  /*1240*/  @!P0 IMAD.IADD R4, R4, 0x1, -R0 ;  /* 0x0000000104048824 */ /* 0x000fe200078e0a00 */
[C---:B------:R-:W-:Y:S01]  /*1250*/  ISETP.GT.U32.AND P0, PT, R0.reuse, R7, PT ;  /* 0x000000070000720c */ /* 0x040fe20003f04070 */
[----:B------:R-:W-:Y:S02]  /*1260*/  IMAD R18, R0, R28, R18 ;  /* 0x0000001c00127224 */ /* 0x000fe400078e0212 */
[----:B------:R-:W0:Y:S01]  /*1270*/  S2R R28, SR_TID.X ;  /* 0x00000000001c7919 */ /* 0x000e220000002100 */
[--C-:B------:R-:W-:Y:S02]  /*1280*/  @!P6 IMAD.IADD R6, R6, 0x1, -R0.reuse ;  /* 0x000000010606e824 */ /* 0x100fe400078e0a00 */
[----:B------:R-:W-:Y:S01]  /*1290*/  @!P2 IMAD.IADD R3, R3, 0x1, -R0 ;  /* 0x000000010303a824 */ /* 0x000fe200078e0a00 */
[C---:B------:R-:W-:Y:S01]  /*12a0*/  ISETP.GT.U32.AND P2, PT, R0.reuse, R4, PT ;  /* 0x000000040000720c */ /* 0x040fe20003f44070 */
[----:B------:R-:W-:Y:S01]  /*12b0*/  IMAD.HI.U32 R27, R27, R17, RZ ;  /* 0x000000111b1b7227 */ /* 0x000fe200078e00ff */
[----:B------:R-:W-:-:S02]  /*12c0*/  ISETP.GT.U32.AND P6, PT, R0, R6, PT ;  /* 0x000000060000720c */ /* 0x000fc40003fc4070 */
[C---:B------:R-:W-:Y:S01]  /*12d0*/  ISETP.GT.U32.AND P5, PT, R0.reuse, R3, PT ;  /* 0x000000030000720c */ /* 0x040fe20003fa4070 */
[----:B------:R-:W-:Y:S02]  /*12e0*/  IMAD.MOV R27, RZ, RZ, -R27 ;  /* 0x000000ffff1b7224 */ /* 0x000fe400078e0a1b */
[----:B------:R-:W-:Y:S01]  /*12f0*/  @!P0 IMAD.IADD R7, R7, 0x1, -R0 ;  /* 0x0000000107078824 */ /* 0x000fe200078e0a00 */
[C---:B------:R-:W-:Y:S01]  /*1300*/  ISETP.GT.U32.AND P0, PT, R0.reuse, R8, PT ;  /* 0x000000080000720c */ /* 0x040fe20003f04070 */
[----:B------:R-:W-:-:S04]  /*1310*/  IMAD R17, R0, R27, R17 ;  /* 0x0000001b00117224 */ /* 0x000fc800078e0211 */
[--C-:B------:R-:W-:Y:S01]  /*1320*/  @!P2 IMAD.IADD R4, R4, 0x1, -R0.reuse ;  /* 0x000000010404a824 */ /* 0x100fe200078e0a00 */
[----:B------:R-:W-:Y:S01]  /*1330*/  ISETP.GT.U32.AND P2, PT, R0, R18, PT ;  /* 0x000000120000720c */ /* 0x000fe20003f44070 */
[--C-:B------:R-:W-:Y:S01]  /*1340*/  @!P6 IMAD.IADD R6, R6, 0x1, -R0.reuse ;  /* 0x000000010606e824 */ /* 0x100fe200078e0a00 */
[----:B------:R-:W-:Y:S01]  /*1350*/  ISETP.GE.AND P6, PT, R26, RZ, PT ;  /* 0x000000ff1a00720c */ /* 0x000fe20003fc6270 */
[--C-:B------:R-:W-:Y:S01]  /*1360*/  @!P5 IMAD.IADD R3, R3, 0x1, -R0.reuse ;  /* 0x000000010303d824 */ /* 0x100fe200078e0a00 */
[----:B------:R-:W-:Y:S02]  /*1370*/  ISETP.GT.U32.AND P5, PT, R0, R12, PT ;  /* 0x0000000c0000720c */ /* 0x000fe40003fa4070 */
[C---:B0-----:R-:W-:Y:S01]  /*1380*/  LOP3.LUT R27, R28.reuse, 0x7, RZ, 0xc0, !PT ;  /* 0x000000071c1b7812 */ /* 0x041fe200078ec0ff */
[----:B------:R-:W-:Y:S02]  /*1390*/  IMAD.SHL.U32 R26, R28, 0x2, RZ ;  /* 0x000000021c1a7824 */ /* 0x000fe400078e00ff */
[----:B------:R-:W-:Y:S01]  /*13a0*/  @!P0 IMAD.IADD R8, R8, 0x1, -R0 ;  /* 0x0000000108088824 */ /* 0x000fe200078e0a00 */
[----:B------:R-:W-:Y:S01]  /*13b0*/  ISETP.GT.U32.AND P0, PT, R0, R17, PT ;  /* 0x000000110000720c */ /* 0x000fe20003f04070 */
[----:B------:R-:W-:-:S02]  /*13c0*/  IMAD R28, R27, 0x90, RZ ;  /* 0x000000901b1c7824 */ /* 0x000fc400078e02ff */
[--C-:B------:R-:W-:Y:S01]  /*13d0*/  @!P2 IMAD.IADD R18, R18, 0x1, -R0.reuse ;  /* 0x000000011212a824 */ /* 0x100fe200078e0a00 */
[----:B------:R-:W-:Y:S01]  /*13e0*/  ISETP.GE.AND P2, PT, R24, RZ, PT ;  /* 0x000000ff1800720c */ /* 0x000fe20003f46270 */
[----:B------:R-:W-:Y:S02]  /*13f0*/  IMAD R27, R27, 0x210, RZ ;  /* 0x000002101b1b7824 */ /* 0x000fe400078e02ff */
[----:B------:R-:W-:Y:S01]  /*1400*/  @!P5 IMAD.IADD R12, R12, 0x1, -R0 ;  /* 0x000000010c0cd824 */ /* 0x000fe200078e0a00 */
[----:B------:R-:W-:Y:S01]  /*1410*/  ISETP.GE.AND P5, PT, R9, RZ, PT ;  /* 0x000000ff0900720c */ /* 0x000fe20003fa6270 */
[----:B------:R-:W-:-:S04]  /*1420*/  IMAD.MOV.U32 R9, RZ, RZ, R23 ;  /* 0x000000ffff097224 */ /* 0x000fc800078e0017 */
[----:B------:R-:W-:Y:S01]  /*1430*/  @!P0 IMAD.IADD R17, R17, 0x1, -R0 ;  /* 0x0000000111118824 */ /* 0x000fe200078e0a00 */
[C---:B------:R-:W-:Y:S01]  /*1440*/  ISETP.GT.U32.AND P0, PT, R0.reuse, R8, PT ;  /* 0x000000080000720c */ /* 0x040fe20003f04070 */
[----:B------:R-:W-:Y:S01]  /*1450*/  @!P4 IMAD.MOV R9, RZ, RZ, -R9 ;  /* 0x000000ffff09c224 */ /* 0x000fe200078e0a09 */
[----:B------:R-:W-:-:S11]  /*1460*/  ISETP.GT.U32.AND P4, PT, R0, R10, PT ;  /* 0x0000000a0000720c */ /* 0x000fd60003f84070 */
[--C-:B------:R-:W-:Y:S01]  /*1470*/  @!P0 IMAD.IADD R8, R8, 0x1, -R0.reuse ;  /* 0x0000000108088824 */ /* 0x100fe200078e0a00 */
[----:B------:R-:W-:Y:S01]  /*1480*/  ISETP.GE.AND P0, PT, R19, RZ, PT ;  /* 0x000000ff1300720c */ /* 0x000fe20003f06270 */
[----:B------:R-:W-:Y:S01]  /*1490*/  @!P4 IMAD.IADD R10, R10, 0x1, -R0 ;  /* 0x000000010a0ac824 */ /* 0x000fe200078e0a00 */
[----:B------:R-:W-:Y:S01]  /*14a0*/  ISETP.GE.AND P4, PT, R20, RZ, PT ;  /* 0x000000ff1400720c */ /* 0x000fe20003f86270 */
[----:B--2---:R-:W-:Y:S01]  /*14b0*/  IMAD.MOV.U32 R24, RZ, RZ, R25 ;  /* 0x000000ffff187224 */ /* 0x004fe200078e0019 */
[----:B------:R-:W-:Y:S02]  /*14c0*/  LOP3.LUT R25, R28, 0x30, R26, 0x78, !PT ;  /* 0x000000301c197812 */ /* 0x000fe400078e781a */
[----:B------:R-:W0:Y:S01]  /*14d0*/  S2R R28, SR_TID.X ;  /* 0x00000000001c7919 */ /* 0x000e220000002100 */
[----:B------:R-:W-:-:S04]  /*14e0*/  LOP3.LUT R26, R26, 0x10, RZ, 0xc0, !PT ;  /* 0x000000101a1a7812 */ /* 0x000fc800078ec0ff */
[----:B0-----:R-:W-:-:S04]  /*14f0*/  LOP3.LUT R23, R26, 0x60, R28, 0xf8, !PT ;  /* 0x000000601a177812 */ /* 0x001fc800078ef81c */
[----:B------:R-:W-:Y:S02]  /*1500*/  LOP3.LUT R23, R27, R23, RZ, 0x3c, !PT ;  /* 0x000000171b177212 */ /* 0x000fe400078e3cff */
[----:B------:R-:W0:Y:S01]  /*1510*/  S2R R27, SR_TID.X ;  /* 0x00000000001b7919 */ /* 0x000e220000002100 */
[----:B------:R-:W-:Y:S02]  /*1520*/  IMAD.MOV.U32 R26, RZ, RZ, R24 ;  /* 0x000000ffff1a7224 */ /* 0x000fe400078e0018 */
[----:B------:R-:W-:Y:S02]  /*1530*/  IMAD.MOV.U32 R24, RZ, RZ, R29 ;  /* 0x000000ffff187224 */ /* 0x000fe400078e001d */
[----:B------:R-:W-:-:S05]  /*1540*/  IMAD.SHL.U32 R29, R28, 0x100, RZ ;  /* 0x000001001c1d7824 */ /* 0x000fca00078e00ff */
[----:B------:R1:W-:Y:S04]  /*1550*/  STL [R1+0x790], R29 ;  /* 0x0007901d01007387 */ /* 0x0003e80000100800 */
[----:B------:R-:W2:Y:S01]  /*1560*/  LDL.LU R20, [R1] ;  /* 0x0000000001147983 */ /* 0x000ea20000300800 */
[----:B0-----:R-:W-:-:S05]  /*1570*/  LOP3.LUT R27, R27, 0x3f, RZ, 0xc0, !PT ;  /* 0x0000003f1b1b7812 */ /* 0x001fca00078ec0ff */
[----:B------:R-:W-:Y:S02]  /*1580*/  IMAD R19, R27, c[0x0][0x18c], RZ ;  /* 0x000063001b137a24 */ /* 0x000fe400078e02ff */
[----:B------:R-:W3:Y:S01]  /*1590*/  LDL.LU R27, [R1+0x4] ;  /* 0x00000400011b7983 */ /* 0x000ee20000300800 */
[----:B------:R-:W-:Y:S01]  /*15a0*/  @!P1 IMAD.MOV R5, RZ, RZ, -R5 ;  /* 0x000000ffff059224 */ /* 0x000fe200078e0a05 */
[C---:B------:R-:W-:Y:S01]  /*15b0*/  ISETP.GT.U32.AND P1, PT, R0.reuse, R18, PT ;  /* 0x000000120000720c */ /* 0x040fe20003f24070 */
[----:B------:R-:W-:Y:S01]  /*15c0*/  @!P2 IMAD.MOV R4, RZ, RZ, -R4 ;  /* 0x000000ffff04a224 */ /* 0x000fe200078e0a04 */
[C---:B------:R-:W-:Y:S01]  /*15d0*/  ISETP.GT.U32.AND P2, PT, R0.reuse, R12, PT ;  /* 0x0000000c0000720c */ /* 0x040fe20003f44070 */
[----:B------:R-:W-:Y:S01]  /*15e0*/  @!P5 IMAD.MOV R3, RZ, RZ, -R3 ;  /* 0x000000ffff03d224 */ /* 0x000fe200078e0a03 */
[----:B------:R-:W-:Y:S01]  /*15f0*/  ISETP.GT.U32.AND P5, PT, R0, R17, PT ;  /* 0x000000110000720c */ /* 0x000fe20003fa4070 */
[----:B------:R-:W-:Y:S01]  /*1600*/  @!P6 IMAD.MOV R7, RZ, RZ, -R7 ;  /* 0x000000ffff07e224 */ /* 0x000fe200078e0a07 */
[----:B------:R-:W-:-:S07]  /*1610*/  ISETP.GE.AND P6, PT, R2, RZ, PT ;  /* 0x000000ff0200720c */ /* 0x000fce0003fc6270 */
[--C-:B------:R-:W-:Y:S01]  /*1620*/  @!P1 IMAD.IADD R18, R18, 0x1, -R0.reuse ;  /* 0x0000000112129824 */ /* 0x100fe200078e0a00 */
[----:B------:R-:W-:Y:S01]  /*1630*/  ISETP.GE.AND P1, PT, R21, RZ, PT ;  /* 0x000000ff1500720c */ /* 0x000fe20003f26270 */
[--C-:B------:R-:W-:Y:S01]  /*1640*/  @!P2 IMAD.IADD R12, R12, 0x1, -R0.reuse ;  /* 0x000000010c0ca824 */ /* 0x100fe200078e0a00 */
[----:B------:R-:W-:Y:S01]  /*1650*/  ISETP.GE.AND P2, PT, R22, RZ, PT ;  /* 0x000000ff1600720c */ /* 0x000fe20003f46270 */
[----:B------:R-:W-:Y:S01]  /*1660*/  @!P5 IMAD.IADD R17, R17, 0x1, -R0 ;  /* 0x000000011111d824 */ /* 0x000fe200078e0a00 */
[----:B------:R-:W-:Y:S02]  /*1670*/  ISETP.NE.AND P5, PT, RZ, c[0x0][0x17c], PT ;  /* 0x00005f00ff007a0c */ /* 0x000fe40003fa5270 */
[----:B------:R-:W-:Y:S01]  /*1680*/  LOP3.LUT R0, RZ, c[0x0][0x17c], RZ, 0x33, !PT ;  /* 0x00005f00ff007a12 */ /* 0x000fe200078e33ff */
[----:B------:R-:W-:-:S03]  /*1690*/  @!P6 IMAD.MOV R6, RZ, RZ, -R6 ;  /* 0x000000ffff06e224 */ /* 0x000fc600078e0a06 */
[----:B------:R-:W-:Y:S01]  /*16a0*/  SEL R16, R0, R16, !P5 ;  /* 0x0000001000107207 */ /* 0x000fe20006800000 */
[----:B------:R-:W-:Y:S02]  /*16b0*/  @!P0 IMAD.MOV R8, RZ, RZ, -R8 ;  /* 0x000000ffff088224 */ /* 0x000fe400078e0a08 */
[----:B------:R-:W-:Y:S02]  /*16c0*/  @!P4 IMAD.MOV R10, RZ, RZ, -R10 ;  /* 0x000000ffff0ac224 */ /* 0x000fe400078e0a0a */
[----:B------:R-:W-:Y:S02]  /*16d0*/  @!P3 IMAD.MOV R18, RZ, RZ, -R18 ;  /* 0x000000ffff12b224 */ /* 0x000fe400078e0a12 */
[----:B------:R-:W-:Y:S02]  /*16e0*/  @!P1 IMAD.MOV R12, RZ, RZ, -R12 ;  /* 0x000000ffff0c9224 */ /* 0x000fe400078e0a0c */
[----:B------:R-:W-:Y:S01]  /*16f0*/  @!P2 IMAD.MOV R17, RZ, RZ, -R17 ;  /* 0x000000ffff11a224 */ /* 0x000fe200078e0a11 */
[----:B------:R-:W-:Y:S01]  /*1700*/  LEA R2, P6, R19, c[0x0][0x168], 0x1 ;  /* 0x00005a0013027a11 */ /* 0x000fe200078c08ff */
[----:B------:R-:W-:Y:S01]  /*1710*/  IMAD R16, R16, c[0x0][0x190], RZ ;  /* 0x0000640010107a24 */ /* 0x000fe200078e02ff */
[----:B------:R-:W-:-:S02]  /*1720*/  SEL R15, R0, R15, !P5 ;  /* 0x0000000f000f7207 */ /* 0x000fc40006800000 */
[C---:B------:R-:W-:Y:S02]  /*1730*/  SEL R14, R0.reuse, R14, !P5 ;  /* 0x0000000e000e7207 */ /* 0x040fe40006800000 */
[C---:B------:R-:W-:Y:S02]  /*1740*/  SEL R13, R0.reuse, R13, !P5 ;  /* 0x0000000d000d7207 */ /* 0x040fe40006800000 */
[C---:B------:R-:W-:Y:S02]  /*1750*/  SEL R11, R0.reuse, R11, !P5 ;  /* 0x0000000b000b7207 */ /* 0x040fe40006800000 */
[C---:B------:R-:W-:Y:S02]  /*1760*/  SEL R9, R0.reuse, R9, !P5 ;  /* 0x0000000900097207 */ /* 0x040fe40006800000 */
[C---:B------:R-:W-:Y:S02]  /*1770*/  SEL R7, R0.reuse, R7, !P5 ;  /* 0x0000000700077207 */ /* 0x040fe40006800000 */
        /* <DEDUP_REMOVED lines=8> */
[----:B------:R-:W-:Y:S02]  /*1800*/  SEL R18, R0, R18, !P5 ;  /* 0x0000001200127207 */ /* 0x000fe40006800000 */
[----:B------:R-:W-:Y:S01]  /*1810*/  LEA.HI.X.SX32 R0, R19, c[0x0][0x16c], 0x1, P6 ;  /* 0x00005b0013007a11 */ /* 0x000fe200030f0eff */
[----:B------:R-:W-:Y:S02]  /*1820*/  IMAD R15, R15, c[0x0][0x190], RZ ;  /* 0x000064000f0f7a24 */ /* 0x000fe400078e02ff */
[----:B------:R-:W-:Y:S02]  /*1830*/  IMAD R14, R14, c[0x0][0x190], RZ ;  /* 0x000064000e0e7a24 */ /* 0x000fe400078e02ff */
[----:B------:R-:W-:Y:S02]  /*1840*/  IMAD R13, R13, c[0x0][0x190], RZ ;  /* 0x000064000d0d7a24 */ /* 0x000fe400078e02ff */
[----:B------:R-:W-:-:S02]  /*1850*/  IMAD R11, R11, c[0x0][0x190], RZ ;  /* 0x000064000b0b7a24 */ /* 0x000fc400078e02ff */
[----:B------:R-:W-:Y:S02]  /*1860*/  IMAD R9, R9, c[0x0][0x190], RZ ;  /* 0x0000640009097a24 */ /* 0x000fe400078e02ff */
[----:B------:R-:W-:Y:S02]  /*1870*/  IMAD R7, R7, c[0x0][0x190], RZ ;  /* 0x0000640007077a24 */ /* 0x000fe400078e02ff */
        /* <DEDUP_REMOVED lines=9> */
[----:B------:R-:W-:Y:S01]  /*1910*/  IMAD.MOV.U32 R21, RZ, RZ, c[0x0][0x188] ;  /* 0x00006200ff157624 */ /* 0x000fe200078e00ff */
[----:B-1----:R-:W-:-:S03]  /*1920*/  LOP3.LUT R29, R29, 0x1000, RZ, 0xc0, !PT ;  /* 0x000010001d1d7812 */ /* 0x002fc600078ec0ff */
[----:B------:R-:W-:Y:S02]  /*1930*/  IMAD R22, R21, 0x3f, RZ ;  /* 0x0000003f15167824 */ /* 0x000fe400078e02ff */
[----:B------:R-:W-:Y:S02]  /*1940*/  IMAD.IADD R29, R29, 0x1, R23 ;  /* 0x000000011d1d7824 */ /* 0x000fe400078e0217 */
[----:B------:R-:W-:Y:S02]  /*1950*/  IMAD R23, R21, 0x3e, RZ ;  /* 0x0000003e15177824 */ /* 0x000fe400078e02ff */
[----:B---3--:R-:W-:Y:S01]  /*1960*/  IMAD R19, R27, c[0x0][0x184], RZ ;  /* 0x000061001b137a24 */ /* 0x008fe200078e02ff */
[----:B------:R-:W-:-:S05]  /*1970*/  LEA R27, P1, R16, R2, 0x1 ;  /* 0x00000002101b7211 */ /* 0x000fca00078208ff */
[----:B------:R0:W-:Y:S02]  /*1980*/  STL [R1+0x2e8], R27 ;  /* 0x0002e81b01007387 */ /* 0x0001e40000100800 */
[----:B0-----:R-:W-:-:S05]  /*1990*/  LEA R27, P2, R15, R2, 0x1 ;  /* 0x000000020f1b7211 */ /* 0x001fca00078408ff */
        /* <DEDUP_REMOVED lines=8> */
[----:B------:R0:W-:Y:S01]  /*1a20*/  STL [R1+0x6fc], R27 ;  /* 0x0006fc1b01007387 */ /* 0x0001e20000100800 */
[----:B------:R-:W-:Y:S02]  /*1a30*/  LEA.HI.X.SX32 R15, R15, R0, 0x1, P2 ;  /* 0x000000000f0f7211 */ /* 0x000fe400010f0eff */
[----:B0-----:R-:W-:-:S05]  /*1a40*/  LEA R27, P0, R7, R2, 0x1 ;  /* 0x00000002071b7211 */ /* 0x001fca00078008ff */
[----:B------:R0:W-:Y:S02]  /*1a50*/  STL [R1+0x704], R27 ;  /* 0x0007041b01007387 */ /* 0x0001e40000100800 */
[----:B0-----:R-:W-:Y:S02]  /*1a60*/  LEA.HI.X.SX32 R27, R16, R0, 0x1, P1 ;  /* 0x00000000101b7211 */ /* 0x001fe400008f0eff */
[----:B------:R-:W-:-:S03]  /*1a70*/  LEA R16, P1, R5, R2, 0x1 ;  /* 0x0000000205107211 */ /* 0x000fc600078208ff */
[----:B------:R0:W-:Y:S04]  /*1a80*/  STL [R1+0x2e4], R27 ;  /* 0x0002e41b01007387 */ /* 0x0001e80000100800 */
[----:B------:R1:W-:Y:S04]  /*1a90*/  STL [R1+0x70c], R16 ;  /* 0x00070c1001007387 */ /* 0x0003e80000100800 */
[----:B------:R3:W-:Y:S01]  /*1aa0*/  STL [R1+0x2ec], R15 ;  /* 0x0002ec0f01007387 */ /* 0x0007e20000100800 */
[----:B0-----:R-:W-:Y:S02]  /*1ab0*/  LEA R27, P2, R4, R2, 0x1 ;  /* 0x00000002041b7211 */ /* 0x001fe400078408ff */
[----:B-1----:R-:W-:-:S02]  /*1ac0*/  LEA.HI.X.SX32 R16, R14, R0, 0x1, P3 ;  /* 0x000000000e107211 */ /* 0x002fc400018f0eff */
[----:B------:R-:W-:Y:S02]  /*1ad0*/  LEA.HI.X.SX32 R14, R13, R0, 0x1, P4 ;  /* 0x000000000d0e7211 */ /* 0x000fe400020f0eff */
[-C--:B---3--:R-:W-:Y:S01]  /*1ae0*/  LEA R15, P3, R3, R2.reuse, 0x1 ;  /* 0x00000002030f7211 */ /* 0x088fe200078608ff */
[----:B------:R-:W-:Y:S01]  /*1af0*/  STL [R1+0x71c], R27 ;  /* 0x00071c1b01007387 */ /* 0x000fe20000100800 */
[----:B------:R-:W-:Y:S02]  /*1b00*/  LEA R13, P4, R6, R2, 0x1 ;  /* 0x00000002060d7211 */ /* 0x000fe400078808ff */
[----:B------:R-:W-:Y:S01]  /*1b10*/  LEA.HI.X.SX32 R11, R11, R0, 0x1, P5 ;  /* 0x000000000b0b7211 */ /* 0x000fe200028f0eff */
[----:B------:R-:W-:Y:S04]  /*1b20*/  STL [R1+0x2f4], R16 ;  /* 0x0002f41001007387 */ /* 0x000fe80000100800 */
[----:B------:R-:W-:Y:S04]  /*1b30*/  STL [R1+0x724], R15 ;  /* 0x0007240f01007387 */ /* 0x000fe80000100800 */
[----:B------:R0:W-:Y:S04]  /*1b40*/  STL [R1+0x6d0], R14 ;  /* 0x0006d00e01007387 */ /* 0x0001e80000100800 */
[----:B------:R1:W-:Y:S04]  /*1b50*/  STL [R1+0x72c], R13 ;  /* 0x00072c0d01007387 */ /* 0x0003e80000100800 */
[----:B------:R3:W-:Y:S01]  /*1b60*/  STL [R1+0x6f0], R11 ;  /* 0x0006f00b01007387 */ /* 0x0007e20000100800 */
[----:B0-----:R-:W-:-:S02]  /*1b70*/  LEA R14, P5, R8, R2, 0x1 ;  /* 0x00000002080e7211 */ /* 0x001fc400078a08ff */
[-C--:B-1----:R-:W-:Y:S02]  /*1b80*/  LEA.HI.X.SX32 R13, R9, R0.reuse, 0x1, P6 ;  /* 0x00000000090d7211 */ /* 0x082fe400030f0eff */
        /* <DEDUP_REMOVED lines=11> */
[----:B-1----:R-:W-:-:S03]  /*1c40*/  LEA.HI.X.SX32 R7, R4, R0, 0x1, P2 ;  /* 0x0000000004077211 */ /* 0x002fc600010f0eff */
[----:B------:R-:W-:Y:S01]  /*1c50*/  STL [R1+0x750], R9 ;  /* 0x0007500901007387 */ /* 0x000fe20000100800 */
[----:B---3--:R-:W-:Y:S02]  /*1c60*/  LEA.HI.X.SX32 R5, R3, R0, 0x1, P3 ;  /* 0x0000000003057211 */ /* 0x008fe400018f0eff */
[----:B------:R-:W-:Y:S02]  /*1c70*/  LEA R3, P3, R18, R2, 0x1 ;  /* 0x0000000212037211 */ /* 0x000fe400078608ff */
[----:B------:R-:W-:Y:S01]  /*1c80*/  LEA.HI.X.SX32 R2, R6, R0, 0x1, P4 ;  /* 0x0000000006027211 */ /* 0x000fe200020f0eff */
[----:B------:R-:W-:Y:S01]  /*1c90*/  STL [R1+0x710], R7 ;  /* 0x0007100701007387 */ /* 0x000fe20000100800 */
[----:B------:R-:W-:-:S03]  /*1ca0*/  LEA R4, P2, R19, c[0x0][0x160], 0x1 ;  /* 0x0000580013047a11 */ /* 0x000fc600078408ff */
[----:B------:R0:W-:Y:S01]  /*1cb0*/  STL [R1+0x720], R5 ;  /* 0x0007200501007387 */ /* 0x0001e20000100800 */
[----:B--2---:R-:W-:-:S03]  /*1cc0*/  IMAD R20, R20, c[0x0][0x184], RZ ;  /* 0x0000610014147a24 */ /* 0x004fc600078e02ff */
[----:B------:R-:W-:Y:S04]  /*1cd0*/  STL [R1+0x744], R3 ;  /* 0x0007440301007387 */ /* 0x000fe80000100800 */
[----:B------:R1:W-:Y:S01]  /*1ce0*/  STL [R1+0x728], R2 ;  /* 0x0007280201007387 */ /* 0x0003e20000100800 */
[----:B0-----:R-:W-:Y:S02]  /*1cf0*/  LEA.HI.X.SX32 R5, R19, c[0x0][0x164], 0x1, P2 ;  /* 0x0000590013057a11 */ /* 0x001fe400010f0eff */
[----:B------:R-:W-:Y:S02]  /*1d00*/  LEA R14, P4, R20, c[0x0][0x160], 0x1 ;  /* 0x00005800140e7a11 */ /* 0x000fe400078808ff */
[----:B-1----:R-:W-:Y:S01]  /*1d10*/  LEA.HI.X.SX32 R2, R8, R0, 0x1, P5 ;  /* 0x0000000008027211 */ /* 0x002fe200028f0eff */
[----:B------:R-:W-:Y:S01]  /*1d20*/  STL.64 [R1+0x1c0], R4 ;  /* 0x0001c00401007387 */ /* 0x000fe20000100a00 */
[----:B------:R-:W-:-:S03]  /*1d30*/  IMAD.MOV.U32 R8, RZ, RZ, R4 ;  /* 0x000000ffff087224 */ /* 0x000fc600078e0004 */
[----:B------:R0:W-:Y:S01]  /*1d40*/  STL [R1+0x730], R2 ;  /* 0x0007300201007387 */ /* 0x0001e20000100800 */
[----:B------:R-:W-:Y:S01]  /*1d50*/  IMAD.MOV.U32 R9, RZ, RZ, R5 ;  /* 0x000000ffff097224 */ /* 0x000fe200078e0005 */
[----:B------:R-:W-:Y:S02]  /*1d60*/  LEA.HI.X.SX32 R15, R20, c[0x0][0x164], 0x1, P4 ;  /* 0x00005900140f7a11 */ /* 0x000fe400020f0eff */
[-C--:B------:R-:W-:Y:S02]  /*1d70*/  LEA.HI.X.SX32 R6, R17, R0.reuse, 0x1, P1 ;  /* 0x0000000011067211 */ /* 0x080fe400008f0eff */
[-C--:B0-----:R-:W-:Y:S02]  /*1d80*/  LEA.HI.X.SX32 R2, R10, R0.reuse, 0x1, P6 ;  /* 0x000000000a027211 */ /* 0x081fe400030f0eff */
[----:B------:R-:W-:-:S03]  /*1d90*/  LEA.HI.X.SX32 R4, R12, R0, 0x1, P0 ;  /* 0x000000000c047211 */ /* 0x000fc600000f0eff */
[----:B------:R0:W-:Y:S01]  /*1da0*/  STL [R1+0x738], R2 ;  /* 0x0007380201007387 */ /* 0x0001e20000100800 */
[----:B------:R-:W-:-:S03]  /*1db0*/  LEA.HI.X.SX32 R0, R18, R0, 0x1, P3 ;  /* 0x0000000012007211 */ /* 0x000fc600018f0eff */
[----:B------:R1:W-:Y:S01]  /*1dc0*/  STL [R1+0x73c], R4 ;  /* 0x00073c0401007387 */ /* 0x0003e20000100800 */
[----:B0-----:R-:W-:-:S03]  /*1dd0*/  IMAD.WIDE R2, R22, 0x2, R8 ;  /* 0x0000000216027825 */ /* 0x001fc600078e0208 */
[----:B------:R-:W-:Y:S01]  /*1de0*/  STL.64 [R1+0x1c8], R14 ;  /* 0x0001c80e01007387 */ /* 0x000fe20000100a00 */
[----:B-1----:R-:W-:-:S03]  /*1df0*/  IMAD.WIDE R4, R22, 0x2, R14 ;  /* 0x0000000216047825 */ /* 0x002fc600078e020e */
[----:B------:R0:W-:Y:S04]  /*1e00*/  STL [R1+0x740], R6 ;  /* 0x0007400601007387 */ /* 0x0001e80000100800 */
[----:B------:R-:W-:Y:S04]  /*1e10*/  STL [R1+0x718], R2 ;  /* 0x0007180201007387 */ /* 0x000fe80000100800 */
[----:B------:R-:W-:Y:S04]  /*1e20*/  STL [R1+0x714], R0 ;  /* 0x0007140001007387 */ /* 0x000fe80000100800 */
[----:B------:R1:W-:Y:S01]  /*1e30*/  STL [R1+0x6e4], R3 ;  /* 0x0006e40301007387 */ /* 0x0003e20000100800 */
[----:B0-----:R-:W-:-:S03]  /*1e40*/  IMAD.WIDE R6, R23, 0x2, R14 ;  /* 0x0000000217067825 */ /* 0x001fc600078e020e */
[----:B------:R0:W-:Y:S01]  /*1e50*/  STL [R1+0x6e8], R4 ;  /* 0x0006e80401007387 */ /* 0x0001e20000100800 */
[----:B-1----:R-:W-:-:S03]  /*1e60*/  IMAD.WIDE R2, R23, 0x2, R8 ;  /* 0x0000000217027825 */ /* 0x002fc600078e0208 */
[----:B------:R-:W-:Y:S01]  /*1e70*/  STL [R1+0x6dc], R5 ;  /* 0x0006dc0501007387 */ /* 0x000fe20000100800 */
[----:B0-----:R-:W-:-:S03]  /*1e80*/  IMAD R4, R21, 0x3d, RZ ;  /* 0x0000003d15047824 */ /* 0x001fc600078e02ff */
[----:B------:R-:W-:Y:S04]  /*1e90*/  STL [R1+0x6e0], R2 ;  /* 0x0006e00201007387 */ /* 0x000fe80000100800 */
[----:B------:R0:W-:Y:S01]  /*1ea0*/  STL [R1+0x6d4], R3 ;  /* 0x0006d40301007387 */ /* 0x0001e20000100800 */
[----:B------:R-:W-:-:S03]  /*1eb0*/  IMAD R0, R21, 0x3c, RZ ;  /* 0x0000003c15007824 */ /* 0x000fc600078e02ff */
[----:B------:R-:W-:Y:S01]  /*1ec0*/  STL [R1+0x6d8], R6 ;  /* 0x0006d80601007387 */ /* 0x000fe20000100800 */
[----:B0-----:R-:W-:-:S03]  /*1ed0*/  IMAD.WIDE R2, R4, 0x2, R8 ;  /* 0x0000000204027825 */ /* 0x001fc600078e0208 */
[----:B------:R0:W-:Y:S01]  /*1ee0*/  STL [R1+0x6b0], R7 ;  /* 0x0006b00701007387 */ /* 0x0001e20000100800 */
[----:B------:R-:W-:-:S03]  /*1ef0*/  IMAD.WIDE R4, R4, 0x2, R14 ;  /* 0x0000000204047825 */ /* 0x000fc600078e020e */
[----:B------:R-:W-:Y:S04]  /*1f00*/  STL [R1+0x6cc], R2 ;  /* 0x0006cc0201007387 */ /* 0x000fe80000100800 */
[----:B------:R1:W-:Y:S04]  /*1f10*/  STL [R1+0x6c4], R3 ;  /* 0x0006c40301007387 */ /* 0x0003e80000100800 */
[----:B------:R2:W-:Y:S01]  /*1f20*/  STL [R1+0x6c8], R4 ;  /* 0x0006c80401007387 */ /* 0x0005e20000100800 */
[----:B0-----:R-:W-:-:S04]  /*1f30*/  IMAD.WIDE R6, R0, 0x2, R14 ;  /* 0x0000000200067825 */ /* 0x001fc800078e020e */
[----:B-1----:R-:W-:Y:S01]  /*1f40*/  IMAD.WIDE R2, R0, 0x2, R8 ;  /* 0x0000000200027825 */ /* 0x002fe200078e0208 */
[----:B------:R-:W-:Y:S03]  /*1f50*/  STL [R1+0x6bc], R5 ;  /* 0x0006bc0501007387 */ /* 0x000fe60000100800 */
[C---:B--2---:R-:W-:Y:S01]  /*1f60*/  IMAD R4, R21.reuse, 0x3b, RZ ;  /* 0x0000003b15047824 */ /* 0x044fe200078e02ff */
        /* <DEDUP_REMOVED lines=17> */
[----:B------:R1:W-:Y:S01]  /*2080*/  STL [R1+0x698], R6 ;  /* 0x0006980601007387 */ /* 0x0003e20000100800 */
[----:B0-----:R-:W-:-:S03]  /*2090*/  IMAD.WIDE R2, R4, 0x2, R8 ;  /* 0x0000000204027825 */ /* 0x001fc600078e0208 */
[----:B------:R-:W-:Y:S01]  /*20a0*/  STL [R1+0x2fc], R7 ;  /* 0x0002fc0701007387 */ /* 0x000fe20000100800 */
[----:B------:R-:W-:-:S03]  /*20b0*/  IMAD.WIDE R4, R4, 0x2, R14 ;  /* 0x0000000204047825 */ /* 0x000fc600078e020e */
[----:B------:R-:W-:Y:S04]  /*20c0*/  STL [R1+0x68c], R2 ;  /* 0x00068c0201007387 */ /* 0x000fe80000100800 */
[----:B------:R0:W-:Y:S01]  /*20d0*/  STL [R1+0x684], R3 ;  /* 0x0006840301007387 */ /* 0x0001e20000100800 */
[----:B-1----:R-:W-:-:S03]  /*20e0*/  IMAD R6, R21, 0x37, RZ ;  /* 0x0000003715067824 */ /* 0x002fc600078e02ff */
[----:B------:R-:W-:Y:S01]  /*20f0*/  STL [R1+0x688], R4 ;  /* 0x0006880401007387 */ /* 0x000fe20000100800 */
[----:B0-----:R-:W-:-:S03]  /*2100*/  IMAD.WIDE R2, R0, 0x2, R8 ;  /* 0x0000000200027825 */ /* 0x001fc600078e0208 */
[----:B------:R0:W-:Y:S04]  /*2110*/  STL [R1+0x300], R5 ;  /* 0x0003000501007387 */ /* 0x0001e80000100800 */
[----:B------:R-:W-:Y:S04]  /*2120*/  STL [R1+0x680], R2 ;  /* 0x0006800201007387 */ /* 0x000fe80000100800 */
[----:B------:R1:W-:Y:S01]  /*2130*/  STL [R1+0x304], R3 ;  /* 0x0003040301007387 */ /* 0x0003e20000100800 */
[----:B0-----:R-:W-:-:S04]  /*2140*/  IMAD.WIDE R4, R0, 0x2, R14 ;  /* 0x0000000200047825 */ /* 0x001fc800078e020e */
[----:B------:R-:W-:Y:S01]  /*2150*/  IMAD R0, R21, 0x36, RZ ;  /* 0x0000003615007824 */ /* 0x000fe200078e02ff */
[----:B------:R-:W-:Y:S01]  /*2160*/  STL [R1+0x30c], R4 ;  /* 0x00030c0401007387 */ /* 0x000fe20000100800 */
[----:B-1----:R-:W-:-:S03]  /*2170*/  IMAD.WIDE R2, R6, 0x2, R8 ;  /* 0x0000000206027825 */ /* 0x002fc600078e0208 */
        /* <DEDUP_REMOVED lines=151> */
[----:B------:R-:W-:-:S03]  /*2af0*/  IMAD.SHL.U32 R0, R21, 0x20, RZ ;  /* 0x0000002015007824 */ /* 0x000fc600078e00ff */
        /* <DEDUP_REMOVED lines=215> */
[----:B------:R1:W-:Y:S01]  /*3870*/  STL [R1+0x650], R3 ;  /* 0x0006500301007387 */ /* 0x0003e20000100800 */
[----:B0-----:R-:W-:-:S03]  /*3880*/  IMAD.WIDE R4, R0, 0x2, R14 ;  /* 0x0000000200047825 */ /* 0x001fc600078e020e */
[----:B------:R-:W-:Y:S01]  /*3890*/  STL [R1+0x65c], R6 ;  /* 0x00065c0601007387 */ /* 0x000fe20000100800 */
[----:B-1----:R-:W-:-:S03]  /*38a0*/  IMAD.WIDE R2, R0, 0x2, R8 ;  /* 0x0000000200027825 */ /* 0x002fc600078e0208 */
[----:B------:R0:W-:Y:S04]  /*38b0*/  STL [R1+0x658], R7 ;  /* 0x0006580701007387 */ /* 0x0001e80000100800 */
[----:B------:R-:W-:Y:S04]  /*38c0*/  STL [R1+0x664], R2 ;  /* 0x0006640201007387 */ /* 0x000fe80000100800 */
[----:B------:R1:W-:Y:S01]  /*38d0*/  STL [R1+0x660], R3 ;  /* 0x0006600301007387 */ /* 0x0003e20000100800 */
[----:B0-----:R-:W-:-:S03]  /*38e0*/  IMAD.WIDE R6, R21, 0x2, R8 ;  /* 0x0000000215067825 */ /* 0x001fc600078e0208 */
[----:B------:R-:W-:Y:S04]  /*38f0*/  STL [R1+0x66c], R4 ;  /* 0x00066c0401007387 */ /* 0x000fe80000100800 */
[----:B------:R-:W-:Y:S01]  /*3900*/  STL [R1+0x668], R5 ;  /* 0x0006680501007387 */ /* 0x000fe20000100800 */
[----:B-1----:R-:W-:-:S03]  /*3910*/  IMAD.WIDE R2, R21, 0x2, R14 ;  /* 0x0000000215027825 */ /* 0x002fc600078e020e */
[----:B------:R-:W-:Y:S04]  /*3920*/  STL [R1+0x674], R6 ;  /* 0x0006740601007387 */ /* 0x000fe80000100800 */
[----:B------:R-:W-:Y:S04]  /*3930*/  STL [R1+0x670], R7 ;  /* 0x0006700701007387 */ /* 0x000fe80000100800 */
[----:B------:R0:W-:Y:S04]  /*3940*/  STL [R1+0x67c], R2 ;  /* 0x00067c0201007387 */ /* 0x0001e80000100800 */
[----:B------:R-:W-:Y:S04]  /*3950*/  STL [R1+0x678], R3 ;  /* 0x0006780301007387 */ /* 0x000fe80000100800 */
[----:B------:R-:W-:Y:S04]  /*3960*/  STL [R1+0x2e0], RZ ;  /* 0x0002e0ff01007387 */ /* 0x000fe80000100800 */
        /* <DEDUP_REMOVED lines=40> */
[----:B------:R-:W-:Y:S01]  /*3bf0*/  STL [R1+0xf0], RZ ;  /* 0x0000f0ff01007387 */ /* 0x000fe20000100800 */
[----:B0-----:R-:W-:-:S03]  /*3c00*/  SHF.R.S32.HI R2, RZ, 0x6, R26 ;  /* 0x00000006ff027819 */ /* 0x001fc6000001141a */
[----:B------:R-:W-:Y:S04]  /*3c10*/  STL [R1+0xf4], RZ ;  /* 0x0000f4ff01007387 */ /* 0x000fe80000100800 */
[----:B------:R-:W-:Y:S04]  /*3c20*/  STL [R1+0xf8], RZ ;  /* 0x0000f8ff01007387 */ /* 0x000fe80000100800 */
[----:B------:R-:W-:Y:S01]  /*3c30*/  STL [R1+0xfc], RZ ;  /* 0x0000fcff01007387 */ /* 0x000fe20000100800 */
[----:B------:R-:W-:-:S03]  /*3c40*/  LOP3.LUT R28, R28, 0x7f, RZ, 0xc0, !PT ;  /* 0x0000007f1c1c7812 */ /* 0x000fc600078ec0ff */
[----:B------:R-:W-:Y:S04]  /*3c50*/  STL [R1+0x120], RZ ;  /* 0x000120ff01007387 */ /* 0x000fe80000100800 */
[----:B------:R-:W-:Y:S04]  /*3c60*/  STL [R1+0x124], RZ ;  /* 0x000124ff01007387 */ /* 0x000fe80000100800 */
[----:B------:R-:W-:Y:S04]  /*3c70*/  STL [R1+0x128], RZ ;  /* 0x000128ff01007387 */ /* 0x000fe80000100800 */
[----:B------:R-:W-:Y:S04]  /*3c80*/  STL [R1+0x12c], RZ ;  /* 0x00012cff01007387 */ /* 0x000fe80000100800 */
[----:B------:R-:W-:Y:S01]  /*3c90*/  STL [R1+0x100], RZ ;  /* 0x000100ff01007387 */ /* 0x000fe20000100800 */
[----:B------:R-:W-:-:S03]  /*3ca0*/  IMAD.SHL.U32 R28, R28, 0x2, RZ ;  /* 0x000000021c1c7824 */ /* 0x000fc600078e00ff */
[----:B------:R0:W-:Y:S04]  /*3cb0*/  STL [R1+0x760], R2 ;  /* 0x0007600201007387 */ /* 0x0001e80000100800 */
[----:B------:R1:W-:Y:S04]  /*3cc0*/  STL [R1+0x104], RZ ;  /* 0x000104ff01007387 */ /* 0x0003e80000100800 */
[----:B------:R1:W-:Y:S04]  /*3cd0*/  STL [R1+0x108], RZ ;  /* 0x000108ff01007387 */ /* 0x0003e80000100800 */
[----:B------:R1:W-:Y:S04]  /*3ce0*/  STL [R1+0x10c], RZ ;  /* 0x00010cff01007387 */ /* 0x0003e80000100800 */
[----:B------:R1:W-:Y:S01]  /*3cf0*/  STL [R1+0x110], RZ ;  /* 0x000110ff01007387 */ /* 0x0003e20000100800 */
[----:B0-----:R-:W-:-:S03]  /*3d00*/  LOP3.LUT R2, R28, 0x20, RZ, 0x3c, !PT ;  /* 0x000000201c027812 */ /* 0x001fc600078e3cff */
[----:B------:R1:W-:Y:S01]  /*3d10*/  STL [R1+0x114], RZ ;  /* 0x000114ff01007387 */ /* 0x0003e20000100800 */
[----:B------:R-:W-:-:S03]  /*3d20*/  LOP3.LUT R2, R28, 0x50, RZ, 0x3c, !PT ;  /* 0x000000501c027812 */ /* 0x000fc600078e3cff */
[----:B------:R1:W-:Y:S01]  /*3d30*/  STL [R1+0x118], RZ ;  /* 0x000118ff01007387 */ /* 0x0003e20000100800 */
[----:B------:R-:W-:-:S03]  /*3d40*/  LOP3.LUT R2, R24, 0x20, RZ, 0x3c, !PT ;  /* 0x0000002018027812 */ /* 0x000fc600078e3cff */
[----:B------:R1:W-:Y:S01]  /*3d50*/  STL [R1+0x11c], RZ ;  /* 0x00011cff01007387 */ /* 0x0003e20000100800 */
[----:B------:R-:W-:-:S03]  /*3d60*/  LOP3.LUT R2, R25, 0x40, RZ, 0x3c, !PT ;  /* 0x0000004019027812 */ /* 0x000fc600078e3cff */
[----:B------:R1:W-:Y:S04]  /*3d70*/  STL [R1+0xe0], RZ ;  /* 0x0000e0ff01007387 */ /* 0x0003e80000100800 */
[----:B------:R1:W-:Y:S04]  /*3d80*/  STL [R1+0xe4], RZ ;  /* 0x0000e4ff01007387 */ /* 0x0003e80000100800 */
[----:B------:R1:W-:Y:S04]  /*3d90*/  STL [R1+0xe8], RZ ;  /* 0x0000e8ff01007387 */ /* 0x0003e80000100800 */
[----:B------:R1:W-:Y:S04]  /*3da0*/  STL [R1+0xec], RZ ;  /* 0x0000ecff01007387 */ /* 0x0003e80000100800 */
[----:B------:R1:W-:Y:S04]  /*3db0*/  STL [R1+0x30], RZ ;  /* 0x000030ff01007387 */ /* 0x0003e80000100800 */
[----:B------:R1:W-:Y:S04]  /*3dc0*/  STL [R1+0x34], RZ ;  /* 0x000034ff01007387 */ /* 0x0003e80000100800 */
[----:B------:R1:W-:Y:S04]  /*3dd0*/  STL [R1+0x38], RZ ;  /* 0x000038ff01007387 */ /* 0x0003e80000100800 */
[----:B------:R1:W-:Y:S04]  /*3de0*/  STL [R1+0x3c], RZ ;  /* 0x00003cff01007387 */ /* 0x0003e80000100800 */
[----:B------:R1:W-:Y:S01]  /*3df0*/  STL [R1+0x780], R2 ;  /* 0x0007800201007387 */ /* 0x0003e20000100800 */
[----:B------:R-:W-:Y:S01]  /*3e00*/  IMAD.SHL.U32 R21, R21, 0x40, RZ ;  /* 0x0000004015157824 */ /* 0x000fe200078e00ff */
[----:B------:R-:W-:-:S02]  /*3e10*/  ULDC UR4, c[0x0][0x18c] ;  /* 0x0000630000047ab9 */ /* 0x000fc40000000800 */
[----:B------:R-:W-:Y:S01]  /*3e20*/  USHF.L.U32 UR4, UR4, 0x6, URZ ;  /* 0x0000000604047899 */ /* 0x000fe2000800063f */
[C---:B------:R-:W-:Y:S02]  /*3e30*/  LOP3.LUT R3, R28.reuse, 0x10, RZ, 0x3c, !PT ;  /* 0x000000101c037812 */ /* 0x040fe400078e3cff */
[----:B------:R-:W-:Y:S01]  /*3e40*/  SHF.R.S32.HI R0, RZ, 0x1f, R21 ;  /* 0x0000001fff007819 */ /* 0x000fe20000011415 */
[----:B------:R-:W-:Y:S01]  /*3e50*/  USHF.R.S32.HI UR5, URZ, 0x1f, UR4 ;  /* 0x0000001f3f057899 */ /* 0x000fe20008011404 */
[C---:B------:R-:W-:Y:S02]  /*3e60*/  LOP3.LUT R4, R28.reuse, 0x30, RZ, 0x3c, !PT ;  /* 0x000000301c047812 */ /* 0x040fe400078e3cff */
[C---:B------:R-:W-:Y:S02]  /*3e70*/  LOP3.LUT R3, R28.reuse, 0x40, RZ, 0x3c, !PT ;  /* 0x000000401c037812 */ /* 0x040fe400078e3cff */
[C---:B------:R-:W-:Y:S02]  /*3e80*/  LOP3.LUT R4, R28.reuse, 0x60, RZ, 0x3c, !PT ;  /* 0x000000601c047812 */ /* 0x040fe400078e3cff */
[----:B------:R-:W-:-:S02]  /*3e90*/  LOP3.LUT R3, R28, 0x70, RZ, 0x3c, !PT ;  /* 0x000000701c037812 */ /* 0x000fc400078e3cff */
[----:B------:R-:W-:Y:S02]  /*3ea0*/  SHF.L.U64.HI R0, R21, 0x1, R0 ;  /* 0x0000000115007819 */ /* 0x000fe40000010200 */
[C---:B------:R-:W-:Y:S02]  /*3eb0*/  LOP3.LUT R4, R24.reuse, 0x40, RZ, 0x3c, !PT ;  /* 0x0000004018047812 */ /* 0x040fe400078e3cff */
[----:B------:R-:W-:Y:S01]  /*3ec0*/  LOP3.LUT R3, R24, 0x60, RZ, 0x3c, !PT ;  /* 0x0000006018037812 */ /* 0x000fe200078e3cff */
[----:B------:R-:W-:Y:S02]  /*3ed0*/  USHF.L.U32 UR8, UR4, 0x1, URZ ;  /* 0x0000000104087899 */ /* 0x000fe4000800063f */
[----:B-1----:R-:W-:Y:S02]  /*3ee0*/  USHF.L.U64.HI UR5, UR4, 0x1, UR5 ;  /* 0x0000000104057899 */ /* 0x002fe40008010205 */
.L_x_3:
[----:B0-----:R0:W-:Y:S04]  /*3ef0*/  STL [R1+0xe68], R9 ;  /* 0x000e680901007387 */ /* 0x0011e80000100800 */
[----:B------:R-:W2:Y:S04]  /*3f00*/  LDL.64 R2, [R1+0x1c8] ;  /* 0x0001c80001027983 */ /* 0x000ea80000100a00 */
[----:B0-----:R-:W3:Y:S04]  /*3f10*/  LDL R9, [R1+0x2e0] ;  /* 0x0002e00001097983 */ /* 0x001ee80000100800 */
[----:B------:R-:W-:Y:S04]  /*3f20*/  STL [R1+0xe34], R10 ;  /* 0x000e340a01007387 */ /* 0x000fe80000100800 */
[----:B------:R-:W-:Y:S04]  /*3f30*/  STL [R1+0xe3c], R10 ;  /* 0x000e3c0a01007387 */ /* 0x000fe80000100800 */
[----:B------:R-:W-:Y:S04]  /*3f40*/  STL [R1+0xe44], R10 ;  /* 0x000e440a01007387 */ /* 0x000fe80000100800 */
[----:B------:R-:W-:Y:S04]  /*3f50*/  STL [R1+0xe4c], R10 ;  /* 0x000e4c0a01007387 */ /* 0x000fe80000100800 */
[----:B------:R-:W-:Y:S04]  /*3f60*/  STL [R1+0xe54], R10 ;  /* 0x000e540a01007387 */ /* 0x000fe80000100800 */
[----:B------:R-:W-:Y:S04]  /*3f70*/  STL [R1+0xe5c], R10 ;  /* 0x000e5c0a01007387 */ /* 0x000fe80000100800 */
[----:B------:R0:W-:Y:S04]  /*3f80*/  STL [R1+0xe64], R10 ;  /* 0x000e640a01007387 */ /* 0x0001e80000100800 */
[----:B------:R-:W-:Y:S04]  /*3f90*/  STL [R1+0xe30], R11 ;  /* 0x000e300b01007387 */ /* 0x000fe80000100800 */
[----:B------:R-:W-:Y:S04]  /*3fa0*/  STL [R1+0xe38], R11 ;  /* 0x000e380b01007387 */ /* 0x000fe80000100800 */
[----:B------:R-:W-:Y:S04]  /*3fb0*/  STL [R1+0xe40], R11 ;  /* 0x000e400b01007387 */ /* 0x000fe80000100800 */
[----:B------:R-:W-:Y:S04]  /*3fc0*/  STL [R1+0xe48], R11 ;  /* 0x000e480b01007387 */ /* 0x000fe80000100800 */
[----:B------:R-:W-:Y:S04]  /*3fd0*/  STL [R1+0xe50], R11 ;  /* 0x000e500b01007387 */ /* 0x000fe80000100800 */
[----:B------:R-:W-:Y:S04]  /*3fe0*/  STL [R1+0xe58], R11 ;  /* 0x000e580b01007387 */ /* 0x000fe80000100800 */
[----:B------:R-:W-:Y:S04]  /*3ff0*/  STL [R1+0xe60], R11 ;  /* 0x000e600b01007387 */ /* 0x000fe80000100800 */
[----:B-----5:R-:W-:Y:S04]  /*4000*/  STL [R1+0xdfc], R13 ;  /* 0x000dfc0d01007387 */ /* 0x020fe80000100800 */
[----:B------:R-:W-:Y:S04]  /*4010*/  STL [R1+0xe04], R13 ;  /* 0x000e040d01007387 */ /* 0x000fe80000100800 */
        /* <DEDUP_REMOVED lines=71> */
[----:B------:R-:W-:Y:S01]  /*4490*/  STL [R1+0xd9c], R7 ;  /* 0x000d9c0701007387 */ /* 0x000fe20000100800 */
[----:B------:R-:W-:-:S03]  /*44a0*/  IMAD.MOV.U32 R4, RZ, RZ, -0x40 ;  /* 0xffffffc0ff047424 */ /* 0x000fc600078e00ff */
[----:B------:R-:W-:Y:S04]  /*44b0*/  STL [R1+0xda4], R7 ;  /* 0x000da40701007387 */ /* 0x000fe80000100800 */
[----:B------:R-:W-:Y:S04]  /*44c0*/  STL [R1+0xdac], R7 ;  /* 0x000dac0701007387 */ /* 0x000fe80000100800 */
[----:B------:R-:W-:Y:S04]  /*44d0*/  STL [R1+0xdb4], R7 ;  /* 0x000db40701007387 */ /* 0x000fe80000100800 */
[----:B------:R-:W-:Y:S01]  /*44e0*/  STL [R1+0xcf8], R28 ;  /* 0x000cf81c01007387 */ /* 0x000fe20000100800 */
[----:B---3--:R-:W-:-:S03]  /*44f0*/  IMAD R4, R9, R4, c[0x0][0x180] ;  /* 0x0000600009047624 */ /* 0x008fc600078e0204 */
[----:B------:R-:W-:Y:S04]  /*4500*/  STL [R1+0xcf4], R6 ;  /* 0x000cf40601007387 */ /* 0x000fe80000100800 */
[----:B------:R-:W-:Y:S04]  /*4510*/  STL [R1+0xcf0], R27 ;  /* 0x000cf01b01007387 */ /* 0x000fe80000100800 */
[----:B------:R-:W-:Y:S04]  /*4520*/  STL [R1+0xcec], R26 ;  /* 0x000cec1a01007387 */ /* 0x000fe80000100800 */
[----:B------:R-:W-:Y:S04]  /*4530*/  STL [R1+0xce8], R25 ;  /* 0x000ce81901007387 */ /* 0x000fe80000100800 */
[----:B------:R-:W-:Y:S01]  /*4540*/  STL [R1+0xce4], R24 ;  /* 0x000ce41801007387 */ /* 0x000fe20000100800 */
[----:B------:R-:W-:-:S03]  /*4550*/  ISETP.GT.AND P0, PT, R4, RZ, PT ;  /* 0x000000ff0400720c */ /* 0x000fc60003f04270 */
[----:B------:R-:W-:Y:S04]  /*4560*/  STL [R1+0xce0], R23 ;  /* 0x000ce01701007387 */ /* 0x000fe80000100800 */
[----:B------:R-:W-:Y:S04]  /*4570*/  STL [R1+0xcdc], R22 ;  /* 0x000cdc1601007387 */ /* 0x000fe80000100800 */
[----:B------:R-:W-:Y:S04]  /*4580*/  STL [R1+0xcd8], R21 ;  /* 0x000cd81501007387 */ /* 0x000fe80000100800 */
[----:B------:R-:W-:Y:S04]  /*4590*/  STL [R1+0xcd4], R20 ;  /* 0x000cd41401007387 */ /* 0x000fe80000100800 */
[----:B------:R-:W-:Y:S04]  /*45a0*/  STL [R1+0xcd0], R19 ;  /* 0x000cd01301007387 */ /* 0x000fe80000100800 */
[----:B------:R-:W-:Y:S04]  /*45b0*/  STL [R1+0xccc], R18 ;  /* 0x000ccc1201007387 */ /* 0x000fe80000100800 */
[----:B------:R-:W-:Y:S01]  /*45c0*/  STL [R1+0xcc8], R16 ;  /* 0x000cc81001007387 */ /* 0x000fe20000100800 */
[----:B------:R-:W-:-:S03]  /*45d0*/  PRMT R8, RZ, 0x7610, R8 ;  /* 0x00007610ff087816 */ /* 0x000fc60000000008 */
[----:B------:R-:W-:Y:S04]  /*45e0*/  STL [R1+0xcc4], R14 ;  /* 0x000cc40e01007387 */ /* 0x000fe80000100800 */
[----:B------:R-:W-:Y:S04]  /*45f0*/  STL [R1+0xcc0], R12 ;  /* 0x000cc00c01007387 */ /* 0x000fe80000100800 */
[----:B------:R-:W-:Y:S04]  /*4600*/  STL [R1+0xc58], R29 ;  /* 0x000c581d01007387 */ /* 0x000fe80000100800 */
[----:B------:R-:W-:Y:S04]  /*4610*/  STL [R1+0x8c8], R0 ;  /* 0x0008c80001007387 */ /* 0x000fe80000100800 */
[----:B------:R-:W3:Y:S04]  /*4620*/  LDL.LU R9, [R1+0xe68] ;  /* 0x000e680001097983 */ /* 0x000ee80000300800 */
[----:B--2---:R1:W2:Y:S04]  /*4630*/  @P0 LDG.E.U16 R8, [R2.64] ;  /* 0x0000000602080981 */ /* 0x0042a8000c1e1500 */
[----:B-1----:R-:W4:Y:S01]  /*4640*/  LDL.64 R2, [R1+0x1c0] ;  /* 0x0001c00001027983 */ /* 0x002f220000100a00 */
[----:B---3--:R-:W-:-:S06]  /*4650*/  PRMT R9, RZ, 0x7610, R9 ;  /* 0x00007610ff097816 */ /* 0x008fcc0000000009 */
[----:B----4-:R1:W3:Y:S04]  /*4660*/  @P0 LDG.E.U16 R9, [R2.64] ;  /* 0x0000000602090981 */ /* 0x0102e8000c1e1500 */
[----:B-1----:R-:W4:Y:S04]  /*4670*/  LDL R2, [R1+0x678] ;  /* 0x0006780001027983 */ /* 0x002f280000100800 */
[----:B------:R-:W4:Y:S01]  /*4680*/  LDL R3, [R1+0x67c] ;  /* 0x00067c0001037983 */ /* 0x000f220000100800 */
[----:B------:R-:W-:Y:S02]  /*4690*/  ISETP.GT.AND P1, PT, R4, 0x1, PT ;  /* 0x000000010400780c */ /* 0x000fe40003f24270 */
[----:B0-----:R-:W-:-:S11]  /*46a0*/  PRMT R10, RZ, 0x7610, R10 ;  /* 0x00007610ff0a7816 */ /* 0x001fd6000000000a */
[----:B----4-:R-:W-:-:S04]  /*46b0*/  @P1 LOP3.LUT R3, R3, R2, RZ, 0x3c, !PT ;  /* 0x0000000203031212 */ /* 0x010fc800078e3cff */
[----:B------:R-:W-:-:S04]  /*46c0*/  @P1 LOP3.LUT R2, R3, R2, RZ, 0x3c, !PT ;  /* 0x0000000203021212 */ /* 0x000fc800078e3cff */
[----:B------:R-:W-:-:S05]  /*46d0*/  @P1 LOP3.LUT R3, R3, R2, RZ, 0x3c, !PT ;  /* 0x0000000203031212 */ /* 0x000fca00078e3cff */
[----:B------:R-:W4:Y:S04]  /*46e0*/  @P1 LDG.E.U16 R10, [R2.64] ;  /* 0x00000006020a1981 */ /* 0x000f28000c1e1500 */
[----:B----4-:R0:W-:Y:S04]  /*46f0*/  STL [R1+0x2dc], R10 ;  /* 0x0002dc0a01007387 */ /* 0x0101e80000100800 */
[----:B0-----:R-:W4:Y:S04]  /*4700*/  LDL.LU R10, [R1+0xe64] ;  /* 0x000e6400010a7983 */ /* 0x001f280000300800 */
[----:B------:R-:W2:Y:S04]  /*4710*/  LDL R2, [R1+0x670] ;  /* 0x0006700001027983 */ /* 0x000ea80000100800 */
[----:B------:R-:W2:Y:S01]  /*4720*/  LDL R3, [R1+0x674] ;  /* 0x0006740001037983 */ /* 0x000ea20000100800 */
[----:B------:R-:W-:-:S02]  /*4730*/  PRMT R11, RZ, 0x7610, R11 ;  /* 0x00007610ff0b7816 */ /* 0x000fc4000000000b */
[----:B--2---:R-:W-:-:S04]  /*4740*/  @P1 LOP3.LUT R3, R3, R2, RZ, 0x3c, !PT ;  /* 0x0000000203031212 */ /* 0x004fc800078e3cff */
[----:B------:R-:W-:-:S04]  /*4750*/  @P1 LOP3.LUT R2, R3, R2, RZ, 0x3c, !PT ;  /* 0x0000000203021212 */ /* 0x000fc800078e3cff */
[----:B------:R-:W-:-:S05]  /*4760*/  @P1 LOP3.LUT R3, R3, R2, RZ, 0x3c, !PT ;  /* 0x0000000203031212 */ /* 0x000fca00078e3cff */
[----:B------:R-:W2:Y:S01]  /*4770*/  @P1 LDG.E.U16 R11, [R2.64] ;  /* 0x00000006020b1981 */ /* 0x000ea2000c1e1500 */
[----:B------:R-:W-:-:S03]  /*4780*/  ISETP.GT.AND P2, PT, R4, 0x2, PT ;  /* 0x000000020400780c */ /* 0x000fc60003f44270 */
[----:B--2---:R0:W-:Y:S04]  /*4790*/  STL [R1+0x2d8], R11 ;  /* 0x0002d80b01007387 */ /* 0x0041e80000100800 */
[----:B0-----:R-:W2:Y:S04]  /*47a0*/  LDL.LU R11, [R1+0xe60] ;  /* 0x000e6000010b7983 */ /* 0x001ea80000300800 */
[----:B------:R-:W2:Y:S04]  /*47b0*/  LDL R2, [R1+0x668] ;  /* 0x0006680001027983 */ /* 0x000ea80000100800 */
[----:B------:R-:W2:Y:S01]  /*47c0*/  LDL R3, [R1+0x66c] ;  /* 0x00066c0001037983 */ /* 0x000ea20000100800 */
[----:B----4-:R-:W-:-:S02]  /*47d0*/  PRMT R10, RZ, 0x7610, R10 ;  /* 0x00007610ff0a7816 */ /* 0x010fc4000000000a */
[----:B--2---:R-:W-:-:S04]  /*47e0*/  @P2 LOP3.LUT R3, R3, R2, RZ, 0x3c, !PT ;  /* 0x0000000203032212 */ /* 0x004fc800078e3cff */
[----:B------:R-:W-:-:S04]  /*47f0*/  @P2 LOP3.LUT R2, R3, R2, RZ, 0x3c, !PT ;  /* 0x0000000203022212 */ /* 0x000fc800078e3cff */
[----:B------:R-:W-:-:S05]  /*4800*/  @P2 LOP3.LUT R3, R3, R2, RZ, 0x3c, !PT ;  /* 0x0000000203032212 */ /* 0x000fca00078e3cff */
[----:B------:R-:W2:Y:S04]  /*4810*/  @P2 LDG.E.U16 R10, [R2.64] ;  /* 0x00000006020a2981 */ /* 0x000ea8000c1e1500 */
[----:B--2---:R0:W-:Y:S04]  /*4820*/  STL [R1+0x2d4], R10 ;  /* 0x0002d40a01007387 */ /* 0x0041e80000100800 */
[----:B0-----:R-:W2:Y:S04]  /*4830*/  LDL.LU R10, [R1+0xe5c] ;  /* 0x000e5c00010a7983 */ /* 0x001ea80000300800 */
[----:B------:R-:W4:Y:S04]  /*4840*/  LDL R2, [R1+0x660] ;  /* 0x0006600001027983 */ /* 0x000f280000100800 */
[----:B------:R-:W4:Y:S01]  /*4850*/  LDL R3, [R1+0x664] ;  /* 0x0006640001037983 */ /* 0x000f220000100800 */
[----:B------:R-:W-:-:S02]  /*4860*/  PRMT R11, RZ, 0x7610, R11 ;  /* 0x00007610ff0b7816 */ /* 0x000fc4000000000b */
[----:B----4-:R-:W-:-:S04]  /*4870*/  @P2 LOP3.LUT R3, R3, R2, RZ, 0x3c, !PT ;  /* 0x0000000203032212 */ /* 0x010fc800078e3cff */
[----:B------:R-:W-:-:S04]  /*4880*/  @P2 LOP3.LUT R2, R3, R2, RZ, 0x3c, !PT ;  /* 0x0000000203022212 */ /* 0x000fc800078e3cff */
[----:B------:R-:W-:-:S05]  /*4890*/  @P2 LOP3.LUT R3, R3, R2, RZ, 0x3c, !PT ;  /* 0x0000000203032212 */ /* 0x000fca00078e3cff */
[----:B------:R-:W4:Y:S01]  /*48a0*/  @P2 LDG.E.U16 R11, [R2.64] ;  /* 0x00000006020b2981 */ /* 0x000f22000c1e1500 */
[----:B------:R-:W-:-:S03]  /*48b0*/  ISETP.GT.AND P0, PT, R4, 0x3, PT ;  /* 0x000000030400780c */ /* 0x000fc60003f04270 */
[----:B----4-:R0:W-:Y:S04]  /*48c0*/  STL [R1+0x2d0], R11 ;  /* 0x0002d00b01007387 */ /* 0x0101e80000100800 */
[----:B0-----:R-:W4:Y:S04]  /*48d0*/  LDL.LU R11, [R1+0xe58] ;  /* 0x000e5800010b7983 */ /* 0x001f280000300800 */
[----:B------:R-:W3:Y:S04]  /*48e0*/  LDL R2, [R1+0x658] ;  /* 0x0006580001027983 */ /* 0x000ee80000100800 */
[----:B------:R-:W3:Y:S01]  /*48f0*/  LDL R3, [R1+0x65c] ;  /* 0x00065c0001037983 */ /* 0x000ee20000100800 */
[----:B--2---:R-:W-:-:S02]  /*4900*/  PRMT R10, RZ, 0x7610, R10 ;  /* 0x00007610ff0a7816 */ /* 0x004fc4000000000a */
[----:B---3--:R-:W-:-:S04]  /*4910*/  @P0 LOP3.LUT R3, R3, R2, RZ, 0x3c, !PT ;  /* 0x0000000203030212 */ /* 0x008fc800078e3cff */
[----:B------:R-:W-:-:S04]  /*4920*/  @P0 LOP3.LUT R2, R3, R2, RZ, 0x3c, !PT ;  /* 0x0000000203020212 */ /* 0x000fc800078e3cff */
[----:B------:R-:W-:-:S05]  /*4930*/  @P0 LOP3.LUT R3, R3, R2, RZ, 0x3c, !PT ;  /* 0x0000000203030212 */ /* 0x000fca00078e3cff */
[----:B------:R-:W2:Y:S04]  /*4940*/  @P0 LDG.E.U16 R10, [R2.64] ;  /* 0x00000006020a0981 */ /* 0x000ea8000c1e1500 */
[----:B--2---:R0:W-:Y:S04]  /*4950*/  STL [R1+0x2cc], R10 ;  /* 0x0002cc0a01007387 */ /* 0x0041e80000100800 */
[----:B0-----:R-:W2:Y:S04]  /*4960*/  LDL.LU R10, [R1+0xe54] ;  /* 0x000e5400010a7983 */ /* 0x001ea80000300800 */
[----:B------:R-:W3:Y:S04]  /*4970*/  LDL R2, [R1+0x650] ;  /* 0x0006500001027983 */ /* 0x000ee80000100800 */
[----:B------:R-:W3:Y:S01]  /*4980*/  LDL R3, [R1+0x654] ;  /* 0x0006540001037983 */ /* 0x000ee20000100800 */
[----:B----4-:R-:W-:-:S02]  /*4990*/  PRMT R11, RZ, 0x7610, R11 ;  /* 0x00007610ff0b7816 */ /* 0x010fc4000000000b */
[----:B---3--:R-:W-:-:S04]  /*49a0*/  @P0 LOP3.LUT R3, R3, R2, RZ, 0x3c, !PT ;  /* 0x0000000203030212 */ /* 0x008fc800078e3cff */
[----:B------:R-:W-:-:S04]  /*49b0*/  @P0 LOP3.LUT R2, R3, R2, RZ, 0x3c, !PT ;  /* 0x0000000203020212 */ /* 0x000fc800078e3cff */
[----:B------:R-:W-:-:S05]  /*49c0*/  @P0 LOP3.LUT R3, R3, R2, RZ, 0x3c, !PT ;  /* 0x0000000203030212 */ /* 0x000fca00078e3cff */
[----:B------:R-:W3:Y:S01]  /*49d0*/  @P0 LDG.E.U16 R11, [R2.64] ;  /* 0x00000006020b0981 */ /* 0x000ee2000c1e1500 */
[----:B------:R-:W-:-:S03]  /*49e0*/  ISETP.GT.AND P1, PT, R4, 0x4, PT ;  /* 0x000000040400780c */ /* 0x000fc60003f24270 */
[----:B---3--:R0:W-:Y:S04]  /*49f0*/  STL [R1+0x2c8], R11 ;  /* 0x0002c80b01007387 */ /* 0x0081e80000100800 */
[----:B0-----:R-:W3:Y:S04]  /*4a00*/  LDL.LU R11, [R1+0xe50] ;  /* 0x000e5000010b7983 */ /* 0x001ee80000300800 */
[----:B------:R-:W4:Y:S04]  /*4a10*/  LDL R2, [R1+0x648] ;  /* 0x0006480001027983 */ /* 0x000f280000100800 */
[----:B------:R-:W4:Y:S01]  /*4a20*/  LDL R3, [R1+0x64c] ;  /* 0x00064c0001037983 */ /* 0x000f220000100800 */
[----:B--2---:R-:W-:-:S02]  /*4a30*/  PRMT R10, RZ, 0x7610, R10 ;  /* 0x00007610ff0a7816 */ /* 0x004fc4000000000a */
[----:B----4-:R-:W-:-:S04]  /*4a40*/  @P1 LOP3.LUT R3, R3, R2, RZ, 0x3c, !PT ;  /* 0x0000000203031212 */ /* 0x010fc800078e3cff */
[----:B------:R-:W-:-:S04]  /*4a50*/  @P1 LOP3.LUT R2, R3, R2, RZ, 0x3c, !PT ;  /* 0x0000000203021212 */ /* 0x000fc800078e3cff */
[----:B------:R-:W-:-:S05]  /*4a60*/  @P1 LOP3.LUT R3, R3, R2, RZ, 0x3c, !PT ;  /* 0x0000000203031212 */ /* 0x000fca00078e3cff */
[----:B------:R-:W2:Y:S04]  /*4a70*/  @P1 LDG.E.U16 R10, [R2.64] ;  /* 0x00000006020a1981 */ /* 0x000ea8000c1e1500 */
[----:B--2---:R0:W-:Y:S04]  /*4a80*/  STL [R1+0x2c4], R10 ;  /* 0x0002c40a01007387 */ /* 0x0041e80000100800 */
[----:B0-----:R-:W2:Y:S04]  /*4a90*/  LDL.LU R10, [R1+0xe4c] ;  /* 0x000e4c00010a7983 */ /* 0x001ea80000300800 */
[----:B------:R-:W4:Y:S04]  /*4aa0*/  LDL R2, [R1+0x640] ;  /* 0x0006400001027983 */ /* 0x000f280000100800 */
[----:B------:R-:W4:Y:S01]  /*4ab0*/  LDL R3, [R1+0x644] ;  /* 0x0006440001037983 */ /* 0x000f220000100800 */
[----:B---3--:R-:W-:-:S02]  /*4ac0*/  PRMT R11, RZ, 0x7610, R11 ;  /* 0x00007610ff0b7816 */ /* 0x008fc4000000000b */
[----:B----4-:R-:W-:-:S04]  /*4ad0*/  @P1 LOP3.LUT R3, R3, R2, RZ, 0x3c, !PT ;  /* 0x0000000203031212 */ /* 0x010fc800078e3cff */
        /* <DEDUP_REMOVED lines=69> */
[----:B------:R0:W2:Y:S04]  /*4f30*/  @P2 LDG.E.U16 R10, [R2.64] ;  /* 0x00000006020a2981 */ /* 0x0000a8000c1e1500 */
[----:B0-----:R-:W4:Y:S04]  /*4f40*/  LDL R2, [R1+0x600] ;  /* 0x0006000001027983 */ /* 0x001f280000100800 */
[----:B------:R-:W4:Y:S01]  /*4f50*/  LDL R3, [R1+0x604] ;  /* 0x0006040001037983 */ /* 0x000f220000100800 */
[----:B---3--:R-:W-:Y:S02]  /*4f60*/  PRMT R11, RZ, 0x7610, R11 ;  /* 0x00007610ff0b7816 */ /* 0x008fe4000000000b */
[----:B----4-:R-:W-:-:S04]  /*4f70*/  @P2 LOP3.LUT R3, R3, R2, RZ, 0x3c, !PT ;  /* 0x0000000203032212 */ /* 0x010fc800078e3cff */
[----:B------:R-:W-:-:S04]  /*4f80*/  @P2 LOP3.LUT R2, R3, R2, RZ, 0x3c, !PT ;  /* 0x0000000203022212 */ /* 0x000fc800078e3cff */
[----:B------:R-:W-:-:S05]  /*4f90*/  @P2 LOP3.LUT R3, R3, R2, RZ, 0x3c, !PT ;  /* 0x0000000203032212 */ /* 0x000fca00078e3cff */
[----:B------:R0:W3:Y:S04]  /*4fa0*/  @P2 LDG.E.U16 R11, [R2.64] ;  /* 0x00000006020b2981 */ /* 0x0000e8000c1e1500 */
[----:B0-----:R-:W4:Y:S04]  /*4fb0*/  LDL R2, [R1+0x5f8] ;  /* 0x0005f80001027983 */ /* 0x001f280000100800 */
[----:B------:R-:W4:Y:S01]  /*4fc0*/  LDL R3, [R1+0x5fc] ;  /* 0x0005fc0001037983 */ /* 0x000f220000100800 */
[----:B------:R-:W-:Y:S02]  /*4fd0*/  ISETP.GT.AND P0, PT, R4, 0x9, PT ;  /* 0x000000090400780c */ /* 0x000fe40003f04270 */
[----:B------:R-:W-:-:S11]  /*4fe0*/  PRMT R13, RZ, 0x7610, R13 ;  /* 0x00007610ff0d7816 */ /* 0x000fd6000000000d */
        /* <DEDUP_REMOVED lines=139> */
[----:B------:R-:W-:Y:S02]  /*58a0*/  PRMT R17, RZ, 0x7610, R17 ;  /* 0x00007610ff117816 */ /* 0x000fe40000000011 */
[----:B----4-:R-:W-:-:S04]  /*58b0*/  @P1 LOP3.LUT R3, R3, R2, RZ, 0x3c, !PT ;  /* 0x0000000203031212 */ /* 0x010fc800078e3cff */
[----:B------:R-:W-:-:S04]  /*58c0*/  @P1 LOP3.LUT R2, R3, R2, RZ, 0x3c, !PT ;  /* 0x0000000203021212 */ /* 0x000fc800078e3cff */
[----:B------:R-:W-:-:S05]  /*58d0*/  @P1 LOP3.LUT R3, R3, R2, RZ, 0x3c, !PT ;  /* 0x0000000203031212 */ /* 0x000fca00078e3cff */
[----:B------:R-:W4:Y:S01]  /*58e0*/  @P1 LDG.E.U16 R17, [R2.64] ;  /* 0x0000000602111981 */ /* 0x000f22000c1e1500 */
[----:B------:R-:W-:-:S03]  /*58f0*/  ISETP.GT.AND P2, PT, R4, 0x11, PT ;  /* 0x000000110400780c */ /* 0x000fc60003f44270 */
[----:B----4-:R0:W-:Y:S04]  /*5900*/  STL [R1+0x258], R17 ;  /* 0x0002581101007387 */ /* 0x0101e80000100800 */
[----:B0-----:R-:W4:Y:S04]  /*5910*/  LDL.LU R17, [R1+0xdf4] ;  /* 0x000df40001117983 */ /* 0x001f280000300800 */
[----:B------:R-:W2:Y:S04]  /*5920*/  LDL R2, [R1+0x578] ;  /* 0x0005780001027983 */ /* 0x000ea80000100800 */
[----:B------:R-:W2:Y:S01]  /*5930*/  LDL R3, [R1+0x57c] ;  /* 0x00057c0001037983 */ /* 0x000ea20000100800 */
[----:B---3--:R-:W-:-:S02]  /*5940*/  PRMT R15, RZ, 0x7610, R15 ;  /* 0x00007610ff0f7816 */ /* 0x008fc4000000000f */
[----:B--2---:R-:W-:-:S04]  /*5950*/  @P2 LOP3.LUT R3, R3, R2, RZ, 0x3c, !PT ;  /* 0x0000000203032212 */ /* 0x004fc800078e3cff */
        /* <DEDUP_REMOVED lines=602> */
[----:B------:R-:W-:-:S02]  /*7f00*/  PRMT R28, RZ, 0x7610, R28 ;  /* 0x00007610ff1c7816 */ /* 0x000fc4000000001c */
        /* <DEDUP_REMOVED lines=18> */
[----:B------:R-:W-:-:S02]  /*8030*/  PRMT R27, RZ, 0x7610, R27 ;  /* 0x00007610ff1b7816 */ /* 0x000fc4000000001b */
[----:B--2---:R-:W-:-:S04]  /*8040*/  @P2 LOP3.LUT R3, R3, R2, RZ, 0x3c, !PT ;  /* 0x0000000203032212 */ /* 0x004fc800078e3cff */
[----:B------:R-:W-:-:S04]  /*8050*/  @P2 LOP3.LUT R2, R3, R2, RZ, 0x3c, !PT ;  /* 0x0000000203022212 */ /* 0x000fc800078e3cff */
[----:B------:R-:W-:-:S05]  /*8060*/  @P2 LOP3.LUT R3, R3, R2, RZ, 0x3c, !PT ;  /* 0x0000000203032212 */ /* 0x000fca00078e3cff */
[----:B------:R-:W2:Y:S04]  /*8070*/  @P2 LDG.E.U16 R27, [R2.64] ;  /* 0x00000006021b2981 */ /* 0x000ea8000c1e1500 */
        /* <DEDUP_REMOVED lines=94> */
[----:B------:R0:W2:Y:S04]  /*8660*/  @P0 LDG.E.U16 R5, [R2.64] ;  /* 0x0000000602050981 */ /* 0x0000a8000c1e1500 */
[----:B0-----:R-:W3:Y:S04]  /*8670*/  LDL R2, [R1+0x310] ;  /* 0x0003100001027983 */ /* 0x001ee80000100800 */
[----:B------:R-:W3:Y:S01]  /*8680*/  LDL R3, [R1+0x314] ;  /* 0x0003140001037983 */ /* 0x000ee20000100800 */
[----:B------:R-:W-:-:S03]  /*8690*/  PRMT R29, RZ, 0x7610, R29 ;  /* 0x00007610ff1d7816 */ /* 0x000fc6000000001d */
[----:B--2---:R0:W-:Y:S01]  /*86a0*/  STL [R1+0x24], R5 ;  /* 0x0000240501007387 */ /* 0x0041e20000100800 */
[----:B------:R-:W-:Y:S02]  /*86b0*/  ISETP.GT.AND P1, PT, R4, 0x38, PT ;  /* 0x000000380400780c */ /* 0x000fe40003f24270 */
[----:B------:R-:W-:Y:S01]  /*86c0*/  PRMT R16, RZ, 0x7610, R16 ;  /* 0x00007610ff107816 */ /* 0x000fe20000000010 */
[----:B0-----:R-:W2:Y:S01]  /*86d0*/  LDL R5, [R1+0x68c] ;  /* 0x00068c0001057983 */ /* 0x001ea20000100800 */
[----:B---3--:R-:W-:-:S04]  /*86e0*/  @P0 LOP3.LUT R3, R3, R2, RZ, 0x3c, !PT ;  /* 0x0000000203030212 */ /* 0x008fc800078e3cff */
[----:B------:R-:W-:-:S04]  /*86f0*/  @P0 LOP3.LUT R2, R3, R2, RZ, 0x3c, !PT ;  /* 0x0000000203020212 */ /* 0x000fc800078e3cff */
[----:B------:R-:W-:-:S05]  /*8700*/  @P0 LOP3.LUT R3, R3, R2, RZ, 0x3c, !PT ;  /* 0x0000000203030212 */ /* 0x000fca00078e3cff */
[----:B------:R0:W3:Y:S04]  /*8710*/  @P0 LDG.E.U16 R29, [R2.64] ;  /* 0x00000006021d0981 */ /* 0x0000e8000c1e1500 */
[----:B0-----:R-:W2:Y:S04]  /*8720*/  LDL R2, [R1+0x308] ;  /* 0x0003080001027983 */ /* 0x001ea80000100800 */
[----:B------:R-:W2:Y:S02]  /*8730*/  LDL R3, [R1+0x30c] ;  /* 0x00030c0001037983 */ /* 0x000ea40000100800 */
[----:B--2---:R-:W-:-:S04]  /*8740*/  @P1 LOP3.LUT R3, R3, R2, RZ, 0x3c, !PT ;  /* 0x0000000203031212 */ /* 0x004fc800078e3cff */
[----:B------:R-:W-:-:S04]  /*8750*/  @P1 LOP3.LUT R2, R3, R2, RZ, 0x3c, !PT ;  /* 0x0000000203021212 */ /* 0x000fc800078e3cff */
[----:B------:R-:W-:-:S05]  /*8760*/  @P1 LOP3.LUT R3, R3, R2, RZ, 0x3c, !PT ;  /* 0x0000000203031212 */ /* 0x000fca00078e3cff */
[----:B------:R-:W2:Y:S04]  /*8770*/  @P1 LDG.E.U16 R16, [R2.64] ;  /* 0x0000000602101981 */ /* 0x000ea8000c1e1500 */
[----:B---3--:R-:W-:Y:S04]  /*8780*/  STL [R1+0xc5c], R29 ;  /* 0x000c5c1d01007387 */ /* 0x008fe80000100800 */
[----:B--2---:R0:W-:Y:S04]  /*8790*/  STL [R1+0x1c], R16 ;  /* 0x00001c1001007387 */ /* 0x0041e80000100800 */
[----:B0-----:R-:W2:Y:S04]  /*87a0*/  LDL.LU R16, [R1+0xcc8] ;  /* 0x000cc80001107983 */ /* 0x001ea80000300800 */
[----:B------:R-:W3:Y:S04]  /*87b0*/  LDL R2, [R1+0x304] ;  /* 0x0003040001027983 */ /* 0x000ee80000100800 */
[----:B------:R-:W3:Y:S01]  /*87c0*/  LDL R3, [R1+0x680] ;  /* 0x0006800001037983 */ /* 0x000ee20000100800 */
[----:B------:R-:W-:-:S02]  /*87d0*/  PRMT R7, RZ, 0x7610, R7 ;  /* 0x00007610ff077816 */ /* 0x000fc40000000007 */
[----:B---3--:R-:W-:-:S04]  /*87e0*/  @P1 LOP3.LUT R3, R3, R2, RZ, 0x3c, !PT ;  /* 0x0000000203031212 */ /* 0x008fc800078e3cff */
[----:B------:R-:W-:-:S04]  /*87f0*/  @P1 LOP3.LUT R2, R3, R2, RZ, 0x3c, !PT ;  /* 0x0000000203021212 */ /* 0x000fc800078e3cff */
[----:B------:R-:W-:-:S05]  /*8800*/  @P1 LOP3.LUT R3, R3, R2, RZ, 0x3c, !PT ;  /* 0x0000000203031212 */ /* 0x000fca00078e3cff */
[----:B------:R0:W3:Y:S04]  /*8810*/  @P1 LDG.E.U16 R7, [R2.64] ;  /* 0x0000000602071981 */ /* 0x0000e8000c1e1500 */
[----:B0-----:R-:W2:Y:S04]  /*8820*/  LDL R2, [R1+0x300] ;  /* 0x0003000001027983 */ /* 0x001ea80000100800 */
[----:B------:R-:W2:Y:S01]  /*8830*/  LDL R3, [R1+0x688] ;  /* 0x0006880001037983 */ /* 0x000ea20000100800 */
[----:B------:R-:W-:Y:S02]  /*8840*/  ISETP.GT.AND P0, PT, R4, 0x39, PT ;  /* 0x000000390400780c */ /* 0x000fe40003f04270 */
[----:B------:R-:W-:-:S11]  /*8850*/  PRMT R14, RZ, 0x7610, R14 ;  /* 0x00007610ff0e7816 */ /* 0x000fd6000000000e */
[----:B--2---:R-:W-:-:S04]  /*8860*/  @P0 LOP3.LUT R3, R3, R2, RZ, 0x3c, !PT ;  /* 0x0000000203030212 */ /* 0x004fc800078e3cff */
[----:B------:R-:W-:-:S04]  /*8870*/  @P0 LOP3.LUT R2, R3, R2, RZ, 0x3c, !PT ;  /* 0x0000000203020212 */ /* 0x000fc800078e3cff */
[----:B------:R-:W-:-:S05]  /*8880*/  @P0 LOP3.LUT R3, R3, R2, RZ, 0x3c, !PT ;  /* 0x0000000203030212 */ /* 0x000fca00078e3cff */
[----:B------:R-:W2:Y:S04]  /*8890*/  @P0 LDG.E.U16 R14, [R2.64] ;  /* 0x00000006020e0981 */ /* 0x000ea8000c1e1500 */
[----:B---3--:R0:W-:Y:S04]  /*88a0*/  STL [R1+0x18], R7 ;  /* 0x0000180701007387 */ /* 0x0081e80000100800 */
[----:B0-----:R-:W3:Y:S04]  /*88b0*/  LDL R7, [R1+0x6a8] ;  /* 0x0006a80001077983 */ /* 0x001ee80000100800 */
[----:B--2---:R0:W-:Y:S04]  /*88c0*/  STL [R1+0x14], R14 ;  /* 0x0000140e01007387 */ /* 0x0041e80000100800 */
[----:B0-----:R-:W2:Y:S04]  /*88d0*/  LDL.LU R14, [R1+0xcc4] ;  /* 0x000cc400010e7983 */ /* 0x001ea80000300800 */
[----:B------:R-:W2:Y:S01]  /*88e0*/  LDL R3, [R1+0x684] ;  /* 0x0006840001037983 */ /* 0x000ea20000100800 */
[----:B------:R-:W-:Y:S01]  /*88f0*/  PRMT R0, RZ, 0x7610, R0 ;  /* 0x00007610ff007816 */ /* 0x000fe20000000000 */
[----:B------:R-:W-:Y:S01]  /*8900*/  @P0 IMAD.MOV.U32 R2, RZ, RZ, R5 ;  /* 0x000000ffff020224 */ /* 0x000fe200078e0005 */
[----:B------:R-:W-:Y:S01]  /*8910*/  ISETP.GT.AND P1, PT, R4, 0x3a, PT ;  /* 0x0000003a0400780c */ /* 0x000fe20003f24270 */
[----:B------:R-:W3:Y:S04]  /*8920*/  LDL R5, [R1+0x690] ;  /* 0x0006900001057983 */ /* 0x000ee80000100800 */
[----:B--2---:R0:W2:Y:S04]  /*8930*/  @P0 LDG.E.U16 R0, [R2.64] ;  /* 0x0000000602000981 */ /* 0x0040a8000c1e1500 */
[----:B0-----:R-:W2:Y:S04]  /*8940*/  LDL R2, [R1+0x2fc] ;  /* 0x0002fc0001027983 */ /* 0x001ea80000100800 */
[----:B------:R-:W2:Y:S01]  /*8950*/  LDL R3, [R1+0x698] ;  /* 0x0006980001037983 */ /* 0x000ea20000100800 */
[----:B------:R-:W-:-:S02]  /*8960*/  PRMT R12, RZ, 0x7610, R12 ;  /* 0x00007610ff0c7816 */ /* 0x000fc4000000000c */
[----:B--2---:R-:W-:-:S04]  /*8970*/  @P1 LOP3.LUT R3, R3, R2, RZ, 0x3c, !PT ;  /* 0x0000000203031212 */ /* 0x004fc800078e3cff */
[----:B------:R-:W-:-:S04]  /*8980*/  @P1 LOP3.LUT R2, R3, R2, RZ, 0x3c, !PT ;  /* 0x0000000203021212 */ /* 0x000fc800078e3cff */
[----:B------:R-:W-:-:S05]  /*8990*/  @P1 LOP3.LUT R3, R3, R2, RZ, 0x3c, !PT ;  /* 0x0000000203031212 */ /* 0x000fca00078e3cff */
[----:B------:R-:W2:Y:S04]  /*89a0*/  @P1 LDG.E.U16 R12, [R2.64] ;  /* 0x00000006020c1981 */ /* 0x000ea8000c1e1500 */
[----:B------:R0:W-:Y:S04]  /*89b0*/  STL [R1+0x10], R0 ;  /* 0x0000100001007387 */ /* 0x0001e80000100800 */
[----:B0-----:R-:W3:Y:S04]  /*89c0*/  LDL R0, [R1+0x6b8] ;  /* 0x0006b80001007983 */ /* 0x001ee80000100800 */
        /* <DEDUP_REMOVED lines=8> */
[----:B------:R-:W2:Y:S01]  /*8a50*/  @P1 LDG.E.U16 R28, [R2.64] ;  /* 0x00000006021c1981 */ /* 0x000ea2000c1e1500 */
[----:B------:R-:W-:Y:S02]  /*8a60*/  ISETP.GT.AND P0, PT, R4, 0x3b, PT ;  /* 0x0000003b0400780c */ /* 0x000fe40003f04270 */
[----:B------:R-:W-:Y:S01]  /*8a70*/  PRMT R6, RZ, 0x7610, R6 ;  /* 0x00007610ff067816 */ /* 0x000fe20000000006 */
[----:B--2---:R-:W-:Y:S04]  /*8a80*/  STL [R1+0x8], R28 ;  /* 0x0000081c01007387 */ /* 0x004fe80000100800 */
[----:B------:R-:W2:Y:S06]  /*8a90*/  LDL R3, [R1+0x69c] ;  /* 0x00069c0001037983 */ /* 0x000eac0000100800 */
[----:B---3--:R-:W-:Y:S01]  /*8aa0*/  @P0 IMAD.MOV.U32 R2, RZ, RZ, R7 ;  /* 0x000000ffff020224 */ /* 0x008fe200078e0007 */
[----:B------:R-:W-:-:S02]  /*8ab0*/  PRMT R29, RZ, 0x7610, R29 ;  /* 0x00007610ff1d7816 */ /* 0x000fc4000000001d */
[----:B------:R-:W-:Y:S01]  /*8ac0*/  ISETP.GT.AND P1, PT, R4, 0x3c, PT ;  /* 0x0000003c0400780c */ /* 0x000fe20003f24270 */
[----:B------:R-:W3:Y:S04]  /*8ad0*/  LDL R7, [R1+0x6bc] ;  /* 0x0006bc0001077983 */ /* 0x000ee80000100800 */
[----:B--2---:R0:W2:Y:S04]  /*8ae0*/  @P0 LDG.E.U16 R6, [R2.64] ;  /* 0x0000000602060981 */ /* 0x0040a8000c1e1500 */
[----:B0-----:R-:W4:Y:S04]  /*8af0*/  LDL R2, [R1+0x6a4] ;  /* 0x0006a40001027983 */ /* 0x001f280000100800 */
[----:B------:R-:W4:Y:S01]  /*8b00*/  LDL R3, [R1+0x6ac] ;  /* 0x0006ac0001037983 */ /* 0x000f220000100800 */
[----:B------:R-:W-:-:S02]  /*8b10*/  PRMT R27, RZ, 0x7610, R27 ;  /* 0x00007610ff1b7816 */ /* 0x000fc4000000001b */
[----:B----4-:R-:W-:-:S04]  /*8b20*/  @P0 LOP3.LUT R3, R3, R2, RZ, 0x3c, !PT ;  /* 0x0000000203030212 */ /* 0x010fc800078e3cff */
[----:B------:R-:W-:-:S04]  /*8b30*/  @P0 LOP3.LUT R2, R3, R2, RZ, 0x3c, !PT ;  /* 0x0000000203020212 */ /* 0x000fc800078e3cff */
[----:B------:R-:W-:-:S05]  /*8b40*/  @P0 LOP3.LUT R3, R3, R2, RZ, 0x3c, !PT ;  /* 0x0000000203030212 */ /* 0x000fca00078e3cff */
[----:B------:R0:W4:Y:S02]  /*8b50*/  @P0 LDG.E.U16 R29, [R2.64] ;  /* 0x00000006021d0981 */ /* 0x000124000c1e1500 */
[----:B0-----:R-:W-:Y:S02]  /*8b60*/  @P1 IMAD.MOV.U32 R2, RZ, RZ, R0 ;  /* 0x000000ffff021224 */ /* 0x001fe400078e0000 */
[----:B------:R-:W-:-:S05]  /*8b70*/  @P1 IMAD.MOV.U32 R3, RZ, RZ, R5 ;  /* 0x000000ffff031224 */ /* 0x000fca00078e0005 */
[----:B------:R0:W3:Y:S04]  /*8b80*/  @P1 LDG.E.U16 R27, [R2.64] ;  /* 0x00000006021b1981 */ /* 0x0000e8000c1e1500 */
[----:B--2---:R1:W-:Y:S04]  /*8b90*/  STL [R1+0x4], R6 ;  /* 0x0000040601007387 */ /* 0x0043e80000100800 */
[----:B-1----:R-:W2:Y:S04]  /*8ba0*/  LDL R6, [R1+0x6c8] ;  /* 0x0006c80001067983 */ /* 0x002ea80000100800 */
[----:B----4-:R1:W-:Y:S04]  /*8bb0*/  STL [R1], R29 ;  /* 0x0000001d01007387 */ /* 0x0103e80000100800 */
[----:B0-----:R-:W4:Y:S04]  /*8bc0*/  LDL R2, [R1+0x6b4] ;  /* 0x0006b40001027983 */ /* 0x001f280000100800 */
[----:B------:R-:W4:Y:S04]  /*8bd0*/  LDL R3, [R1+0x6c0] ;  /* 0x0006c00001037983 */ /* 0x000f280000100800 */
[----:B-1----:R-:W2:Y:S04]  /*8be0*/  LDL R29, [R1+0x6cc] ;  /* 0x0006cc00011d7983 */ /* 0x002ea80000100800 */
[----:B------:R-:W2:Y:S04]  /*8bf0*/  LDL R5, [R1+0x6b0] ;  /* 0x0006b00001057983 */ /* 0x000ea80000100800 */
[----:B------:R-:W2:Y:S04]  /*8c00*/  LDL R0, [R1+0x6d8] ;  /* 0x0006d80001007983 */ /* 0x000ea80000100800 */
[----:B---3--:R0:W-:Y:S04]  /*8c10*/  STL [R1+0xca8], R27 ;  /* 0x000ca81b01007387 */ /* 0x0081e80000100800 */
[----:B0-----:R-:W3:Y:S01]  /*8c20*/  LDL R27, [R1+0x6c4] ;  /* 0x0006c400011b7983 */ /* 0x001ee20000100800 */
[----:B------:R-:W-:-:S02]  /*8c30*/  ISETP.GT.AND P0, PT, R4, 0x3d, PT ;  /* 0x0000003d0400780c */ /* 0x000fc40003f04270 */
[----:B------:R-:W-:Y:S02]  /*8c40*/  PRMT R26, RZ, 0x7610, R26 ;  /* 0x00007610ff1a7816 */ /* 0x000fe4000000001a */
[----:B------:R-:W-:Y:S02]  /*8c50*/  PRMT R25, RZ, 0x7610, R25 ;  /* 0x00007610ff197816 */ /* 0x000fe40000000019 */
[----:B------:R-:W-:Y:S02]  /*8c60*/  PRMT R24, RZ, 0x7610, R24 ;  /* 0x00007610ff187816 */ /* 0x000fe40000000018 */
[----:B----4-:R-:W-:-:S04]  /*8c70*/  @P1 LOP3.LUT R3, R3, R2, RZ, 0x3c, !PT ;  /* 0x0000000203031212 */ /* 0x010fc800078e3cff */
[----:B------:R-:W-:-:S04]  /*8c80*/  @P1 LOP3.LUT R2, R3, R2, RZ, 0x3c, !PT ;  /* 0x0000000203021212 */ /* 0x000fc800078e3cff */
[----:B------:R-:W-:-:S05]  /*8c90*/  @P1 LOP3.LUT R3, R3, R2, RZ, 0x3c, !PT ;  /* 0x0000000203031212 */ /* 0x000fca00078e3cff */
[----:B------:R2:W4:Y:S02]  /*8ca0*/  @P1 LDG.E.U16 R26, [R2.64] ;  /* 0x00000006021a1981 */ /* 0x000524000c1e1500 */
[----:B--2---:R-:W-:Y:S02]  /*8cb0*/  @P0 IMAD.MOV.U32 R2, RZ, RZ, R6 ;  /* 0x000000ffff020224 */ /* 0x004fe400078e0006 */
[----:B------:R-:W-:-:S05]  /*8cc0*/  @P0 IMAD.MOV.U32 R3, RZ, RZ, R7 ;  /* 0x000000ffff030224 */ /* 0x000fca00078e0007 */
[----:B------:R0:W2:Y:S02]  /*8cd0*/  @P0 LDG.E.U16 R25, [R2.64] ;  /* 0x0000000602190981 */ /* 0x0000a4000c1e1500 */
[----:B0-----:R-:W-:Y:S02]  /*8ce0*/  @P0 IMAD.MOV.U32 R2, RZ, RZ, R29 ;  /* 0x000000ffff020224 */ /* 0x001fe400078e001d */
[----:B---3--:R-:W-:-:S05]  /*8cf0*/  @P0 IMAD.MOV.U32 R3, RZ, RZ, R27 ;  /* 0x000000ffff030224 */ /* 0x008fca00078e001b */
[----:B------:R0:W3:Y:S01]  /*8d00*/  @P0 LDG.E.U16 R24, [R2.64] ;  /* 0x0000000602180981 */ /* 0x0000e2000c1e1500 */
[----:B------:R-:W-:Y:S02]  /*8d10*/  ISETP.GT.AND P1, PT, R4, 0x3e, PT ;  /* 0x0000003e0400780c */ /* 0x000fe40003f24270 */
[----:B------:R-:W-:-:S11]  /*8d20*/  PRMT R23, RZ, 0x7610, R23 ;  /* 0x00007610ff177816 */ /* 0x000fd60000000017 */
[----:B0-----:R-:W-:Y:S02]  /*8d30*/  @P1 IMAD.MOV.U32 R2, RZ, RZ, R0 ;  /* 0x000000ffff021224 */ /* 0x001fe400078e0000 */
[----:B------:R-:W-:-:S05]  /*8d40*/  @P1 IMAD.MOV.U32 R3, RZ, RZ, R5 ;  /* 0x000000ffff031224 */ /* 0x000fca00078e0005 */
[----:B------:R-:W3:Y:S04]  /*8d50*/  @P1 LDG.E.U16 R23, [R2.64] ;  /* 0x0000000602171981 */ /* 0x000ee8000c1e1500 */
[----:B----4-:R0:W-:Y:S04]  /*8d60*/  STL [R1+0xcac], R26 ;  /* 0x000cac1a01007387 */ /* 0x0101e80000100800 */
[----:B------:R-:W4:Y:S04]  /*8d70*/  LDL R7, [R1+0x6d4] ;  /* 0x0006d40001077983 */ /* 0x000f280000100800 */
[----:B------:R-:W4:Y:S04]  /*8d80*/  LDL R6, [R1+0x6e0] ;  /* 0x0006e00001067983 */ /* 0x000f280000100800 */
[----:B--2---:R1:W-:Y:S04]  /*8d90*/  STL [R1+0xcb0], R25 ;  /* 0x000cb01901007387 */ /* 0x0043e80000100800 */
[----:B---3--:R2:W-:Y:S04]  /*8da0*/  STL [R1+0xcb4], R24 ;  /* 0x000cb41801007387 */ /* 0x0085e80000100800 */
[----:B0-----:R-:W3:Y:S04]  /*8db0*/  LDL R26, [R1+0x6dc] ;  /* 0x0006dc00011a7983 */ /* 0x001ee80000100800 */
[----:B------:R-:W3:Y:S04]  /*8dc0*/  LDL R5, [R1+0x6e8] ;  /* 0x0006e80001057983 */ /* 0x000ee80000100800 */
[----:B-1----:R-:W3:Y:S04]  /*8dd0*/  LDL R25, [R1+0x6e4] ;  /* 0x0006e40001197983 */ /* 0x002ee80000100800 */
[----:B--2---:R-:W2:Y:S04]  /*8de0*/  LDL R24, [R1+0x718] ;  /* 0x0007180001187983 */ /* 0x004ea80000100800 */
[----:B------:R-:W0:Y:S01]  /*8df0*/  S2R R29, SR_TID.X ;  /* 0x00000000001d7919 */ /* 0x000e220000002100 */
[----:B------:R-:W-:-:S02]  /*8e00*/  PRMT R22, RZ, 0x7610, R22 ;  /* 0x00007610ff167816 */ /* 0x000fc40000000016 */
[----:B------:R-:W-:Y:S01]  /*8e10*/  ISETP.GT.AND P0, PT, R4, 0x3f, PT ;  /* 0x0000003f0400780c */ /* 0x000fe20003f04270 */
[----:B------:R-:W-:Y:S01]  /*8e20*/  STL [R1+0xc74], R23 ;  /* 0x000c741701007387 */ /* 0x000fe20000100800 */
[----:B------:R-:W-:-:S03]  /*8e30*/  PRMT R21, RZ, 0x7610, R21 ;  /* 0x00007610ff157816 */ /* 0x000fc60000000015 */
[----:B0-----:R-:W-:Y:S01]  /*8e40*/  STL [R1+0xcb8], R29 ;  /* 0x000cb81d01007387 */ /* 0x001fe20000100800 */
[----:B----4-:R-:W-:-:S03]  /*8e50*/  @P1 IMAD.MOV.U32 R3, RZ, RZ, R7 ;  /* 0x000000ffff031224 */ /* 0x010fc600078e0007 */
[----:B------:R-:W4:Y:S01]  /*8e60*/  LDL R7, [R1+0x714] ;  /* 0x0007140001077983 */ /* 0x000f220000100800 */
[----:B------:R-:W-:-:S03]  /*8e70*/  @P1 IMAD.MOV.U32 R2, RZ, RZ, R6 ;  /* 0x000000ffff021224 */ /* 0x000fc600078e0006 */
[----:B------:R-:W4:Y:S04]  /*8e80*/  LDL R6, [R1+0x744] ;  /* 0x0007440001067983 */ /* 0x000f280000100800 */
[----:B------:R3:W4:Y:S02]  /*8e90*/  @P1 LDG.E.U16 R22, [R2.64] ;  /* 0x0000000602161981 */ /* 0x000724000c1e1500 */
[----:B---3--:R-:W-:Y:S02]  /*8ea0*/  @P0 IMAD.MOV.U32 R3, RZ, RZ, R26 ;  /* 0x000000ffff030224 */ /* 0x008fe400078e001a */
[----:B------:R-:W-:-:S05]  /*8eb0*/  @P0 IMAD.MOV.U32 R2, RZ, RZ, R5 ;  /* 0x000000ffff020224 */ /* 0x000fca00078e0005 */
[----:B------:R2:W3:Y:S01]  /*8ec0*/  @P0 LDG.E.U16 R21, [R2.64] ;  /* 0x0000000602150981 */ /* 0x0004e2000c1e1500 */
[----:B------:R-:W-:Y:S01]  /*8ed0*/  PRMT R20, RZ, 0x7610, R20 ;  /* 0x00007610ff147816 */ /* 0x000fe20000000014 */
[----:B--2---:R-:W-:Y:S02]  /*8ee0*/  @P0 IMAD.MOV.U32 R2, RZ, RZ, R24 ;  /* 0x000000ffff020224 */ /* 0x004fe400078e0018 */
[----:B------:R-:W-:Y:S01]  /*8ef0*/  @P0 IMAD.MOV.U32 R3, RZ, RZ, R25 ;  /* 0x000000ffff030224 */ /* 0x000fe200078e0019 */
[----:B------:R-:W-:-:S04]  /*8f00*/  LOP3.LUT R0, R29, 0x3f, RZ, 0xc0, !PT ;  /* 0x0000003f1d007812 */ /* 0x000fc800078ec0ff */
[----:B------:R4:W2:Y:S01]  /*8f10*/  @P0 LDG.E.U16 R20, [R2.64] ;  /* 0x0000000602140981 */ /* 0x0008a2000c1e1500 */
[----:B------:R-:W-:Y:S02]  /*8f20*/  ISETP.GE.AND P1, PT, R0, R4, PT ;  /* 0x000000040000720c */ /* 0x000fe40003f26270 */
[----:B------:R-:W-:Y:S01]  /*8f30*/  PRMT R19, RZ, 0x7610, R19 ;  /* 0x00007610ff137816 */ /* 0x000fe20000000013 */
[----:B------:R-:W-:Y:S10]  /*8f40*/  BAR.SYNC.DEFER_BLOCKING 0x0 ;  /* 0x0000000000007b1d */ /* 0x000ff40000010000 */
[----:B----4-:R-:W-:-:S02]  /*8f50*/  @!P1 IMAD.MOV.U32 R3, RZ, RZ, R7 ;  /* 0x000000ffff039224 */ /* 0x010fc400078e0007 */
[----:B------:R-:W-:Y:S01]  /*8f60*/  @!P1 IMAD.MOV.U32 R2, RZ, RZ, R6 ;  /* 0x000000ffff029224 */ /* 0x000fe200078e0006 */
[----:B------:R-:W-:Y:S04]  /*8f70*/  STL [R1+0xc78], R22 ;  /* 0x000c781601007387 */ /* 0x000fe80000100800 */
[----:B------:R0:W-:Y:S04]  /*8f80*/  STL [R1+0xc60], R0 ;  /* 0x000c600001007387 */ /* 0x0001e80000100800 */
[----:B------:R-:W4:Y:S04]  /*8f90*/  LDL R5, [R1+0x740] ;  /* 0x0007400001057983 */ /* 0x000f280000100800 */
[----:B------:R-:W4:Y:S04]  /*8fa0*/  LDL R4, [R1+0x750] ;  /* 0x0007500001047983 */ /* 0x000f280000100800 */
[----:B------:R4:W4:Y:S04]  /*8fb0*/  @!P1 LDG.E.U16 R19, [R2.64] ;  /* 0x0000000602139981 */ /* 0x000928000c1e1500 */
[----:B---3--:R1:W-:Y:S04]  /*8fc0*/  STL [R1+0xc64], R21 ;  /* 0x000c641501007387 */ /* 0x0083e80000100800 */
[----:B0-----:R-:W3:Y:S04]  /*8fd0*/  LDL R0, [R1+0x74c] ;  /* 0x00074c0001007983 */ /* 0x001ee80000100800 */
[----:B-1----:R-:W3:Y:S01]  /*8fe0*/  LDL R21, [R1+0x73c] ;  /* 0x00073c0001157983 */ /* 0x002ee20000100800 */
[----:B------:R-:W-:-:S03]  /*8ff0*/  PRMT R18, RZ, 0x7610, R18 ;  /* 0x00007610ff127816 */ /* 0x000fc60000000012 */
[----:B--2---:R0:W-:Y:S04]  /*9000*/  STL [R1+0xc68], R20 ;  /* 0x000c681401007387 */ /* 0x0041e80000100800 */
[----:B------:R-:W2:Y:S04]  /*9010*/  LDL R7, [R1+0x738] ;  /* 0x0007380001077983 */ /* 0x000ea80000100800 */
[----:B------:R-:W2:Y:S01]  /*9020*/  LDL R6, [R1+0x748] ;  /* 0x0007480001067983 */ /* 0x000ea20000100800 */
[----:B------:R-:W-:Y:S01]  /*9030*/  PRMT R16, RZ, 0x7610, R16 ;  /* 0x00007610ff107816 */ /* 0x000fe20000000010 */
[----:B----4-:R-:W-:-:S02]  /*9040*/  @!P1 IMAD.MOV.U32 R3, RZ, RZ, R5 ;  /* 0x000000ffff039224 */ /* 0x010fc400078e0005 */
[----:B------:R-:W-:-:S05]  /*9050*/  @!P1 IMAD.MOV.U32 R2, RZ, RZ, R4 ;  /* 0x000000ffff029224 */ /* 0x000fca00078e0004 */
[----:B------:R3:W4:Y:S04]  /*9060*/  @!P1 LDG.E.U16 R18, [R2.64] ;  /* 0x0000000602129981 */ /* 0x000728000c1e1500 */
[----:B------:R1:W-:Y:S04]  /*9070*/  STL [R1+0xc6c], R19 ;  /* 0x000c6c1301007387 */ /* 0x0003e80000100800 */
[----:B0-----:R-:W4:Y:S01]  /*9080*/  LDL R20, [R1+0x730] ;  /* 0x0007300001147983 */ /* 0x001f220000100800 */
[----:B------:R-:W-:-:S03]  /*9090*/  PRMT R14, RZ, 0x7610, R14 ;  /* 0x00007610ff0e7816 */ /* 0x000fc6000000000e */
[----:B------:R-:W4:Y:S04]  /*90a0*/  LDL R5, [R1+0x728] ;  /* 0x0007280001057983 */ /* 0x000f280000100800 */
[----:B-1----:R-:W4:Y:S01]  /*90b0*/  LDL R19, [R1+0x734] ;  /* 0x0007340001137983 */ /* 0x002f220000100800 */
[----:B---3--:R-:W-:-:S03]  /*90c0*/  @!P1 IMAD.MOV.U32 R2, RZ, RZ, R0 ;  /* 0x000000ffff029224 */ /* 0x008fc600078e0000 */
[----:B------:R-:W3:Y:S01]  /*90d0*/  LDL R4, [R1+0x72c] ;  /* 0x00072c0001047983 */ /* 0x000ee20000100800 */
[----:B------:R-:W-:-:S05]  /*90e0*/  @!P1 IMAD.MOV.U32 R3, RZ, RZ, R21 ;  /* 0x000000ffff039224 */ /* 0x000fca00078e0015 */
[----:B------:R2:W3:Y:S01]  /*90f0*/  @!P1 LDG.E.U16 R16, [R2.64] ;  /* 0x0000000602109981 */ /* 0x0004e2000c1e1500 */
[----:B------:R-:W-:Y:S01]  /*9100*/  PRMT R12, RZ, 0x7610, R12 ;  /* 0x00007610ff0c7816 */ /* 0x000fe2000000000c */
[----:B--2---:R-:W-:Y:S02]  /*9110*/  @!P1 IMAD.MOV.U32 R2, RZ, RZ, R6 ;  /* 0x000000ffff029224 */ /* 0x004fe400078e0006 */
[----:B------:R-:W-:-:S05]  /*9120*/  @!P1 IMAD.MOV.U32 R3, RZ, RZ, R7 ;  /* 0x000000ffff039224 */ /* 0x000fca00078e0007 */
[----:B------:R0:W2:Y:S04]  /*9130*/  @!P1 LDG.E.U16 R14, [R2.64] ;  /* 0x00000006020e9981 */ /* 0x0000a8000c1e1500 */
[----:B----4-:R1:W-:Y:S04]  /*9140*/  STL [R1+0xc70], R18 ;  /* 0x000c701201007387 */ /* 0x0103e80000100800 */
[----:B------:R-:W4:Y:S01]  /*9150*/  LDL R0, [R1+0x724] ;  /* 0x0007240001007983 */ /* 0x000f220000100800 */
[----:B0-----:R-:W-:-:S03]  /*9160*/  @!P1 IMAD.MOV.U32 R3, RZ, RZ, R20 ;  /* 0x000000ffff039224 */ /* 0x001fc600078e0014 */
[----:B-1----:R-:W4:Y:S01]  /*9170*/  LDL R18, [R1+0x720] ;  /* 0x0007200001127983 */ /* 0x002f220000100800 */
[----:B------:R-:W-:-:S05]  /*9180*/  @!P1 IMAD.MOV.U32 R2, RZ, RZ, R19 ;  /* 0x000000ffff029224 */ /* 0x000fca00078e0013 */
[----:B------:R0:W4:Y:S04]  /*9190*/  @!P1 LDG.E.U16 R12, [R2.64] ;  /* 0x00000006020c9981 */ /* 0x000128000c1e1500 */
[----:B---3--:R-:W-:Y:S04]  /*91a0*/  STL [R1+0xc7c], R16 ;  /* 0x000c7c1001007387 */ /* 0x008fe80000100800 */
[----:B------:R-:W3:Y:S04]  /*91b0*/  LDL R7, [R1+0x710] ;  /* 0x0007100001077983 */ /* 0x000ee80000100800 */
[----:B------:R-:W3:Y:S01]  /*91c0*/  LDL R6, [R1+0x71c] ;  /* 0x00071c0001067983 */ /* 0x000ee20000100800 */
[----:B0-----:R-:W-:-:S02]  /*91d0*/  PRMT R2, RZ, 0x7610, R2 ;  /* 0x00007610ff027816 */ /* 0x001fc40000000002 */
[----:B------:R-:W-:-:S04]  /*91e0*/  PRMT R3, RZ, 0x7610, R3 ;  /* 0x00007610ff037816 */ /* 0x000fc80000000003 */
[----:B------:R4:W3:Y:S04]  /*91f0*/  @!P1 LDG.E.U16 R2, [R4.64] ;  /* 0x0000000604029981 */ /* 0x0008e8000c1e1500 */
[----:B--2---:R0:W-:Y:S01]  /*9200*/  STL [R1+0xc80], R14 ;  /* 0x000c800e01007387 */ /* 0x0041e20000100800 */
[----:B----4-:R-:W-:Y:S02]  /*9210*/  @!P1 IMAD.MOV.U32 R4, RZ, RZ, R0 ;  /* 0x000000ffff049224 */ /* 0x010fe400078e0000 */
[----:B------:R-:W-:-:S05]  /*9220*/  @!P1 IMAD.MOV.U32 R5, RZ, RZ, R18 ;  /* 0x000000ffff059224 */ /* 0x000fca00078e0012 */
[----:B------:R1:W2:Y:S04]  /*9230*/  @!P1 LDG.E.U16 R3, [R4.64] ;  /* 0x0000000604039981 */ /* 0x0002a8000c1e1500 */
[----:B------:R-:W-:Y:S01]  /*9240*/  STL [R1+0xc84], R12 ;  /* 0x000c840c01007387 */ /* 0x000fe20000100800 */
[----:B-1----:R-:W-:-:S03]  /*9250*/  PRMT R4, RZ, 0x7610, R4 ;  /* 0x00007610ff047816 */ /* 0x002fc60000000004 */
[----:B------:R-:W4:Y:S04]  /*9260*/  LDL R19, [R1+0x708] ;  /* 0x0007080001137983 */ /* 0x000f280000100800 */
[----:B0-----:R-:W4:Y:S04]  /*9270*/  LDL R14, [R1+0x70c] ;  /* 0x00070c00010e7983 */ /* 0x001f280000100800 */
[----:B---3--:R4:W3:Y:S04]  /*9280*/  @!P1 LDG.E.U16 R4, [R6.64] ;  /* 0x0000000606049981 */ /* 0x0088e8000c1e1500 */
[----:B------:R0:W-:Y:S04]  /*9290*/  STL [R1+0xc88], R2 ;  /* 0x000c880201007387 */ /* 0x0001e80000100800 */
[----:B------:R-:W3:Y:S04]  /*92a0*/  LDL R0, [R1+0x704] ;  /* 0x0007040001007983 */ /* 0x000ee80000100800 */
[----:B0-----:R-:W3:Y:S01]  /*92b0*/  LDL R2, [R1+0x700] ;  /* 0x0007000001027983 */ /* 0x001ee20000100800 */
[----:B------:R-:W-:-:S03]  /*92c0*/  PRMT R5, RZ, 0x7610, R5 ;  /* 0x00007610ff057816 */ /* 0x000fc60000000005 */
[----:B--2---:R0:W-:Y:S04]  /*92d0*/  STL [R1+0xc8c], R3 ;  /* 0x000c8c0301007387 */ /* 0x0041e80000100800 */
[----:B------:R-:W2:Y:S04]  /*92e0*/  LDL R18, [R1+0x6f8] ;  /* 0x0006f80001127983 */ /* 0x000ea80000100800 */
[----:B------:R-:W2:Y:S01]  /*92f0*/  LDL R16, [R1+0x6fc] ;  /* 0x0006fc0001107983 */ /* 0x000ea20000100800 */
[----:B----4-:R-:W-:-:S03]  /*9300*/  @!P1 IMAD.MOV.U32 R7, RZ, RZ, R19 ;  /* 0x000000ffff079224 */ /* 0x010fc600078e0013 */
[----:B------:R-:W4:Y:S01]  /*9310*/  LDL R12, [R1+0x6f4] ;  /* 0x0006f400010c7983 */ /* 0x000f220000100800 */
[----:B------:R-:W-:-:S03]  /*9320*/  @!P1 IMAD.MOV.U32 R6, RZ, RZ, R14 ;  /* 0x000000ffff069224 */ /* 0x000fc600078e000e */
[----:B------:R-:W4:Y:S04]  /*9330*/  LDL.LU R27, [R1+0x258] ;  /* 0x00025800011b7983 */ /* 0x000f280000300800 */
[----:B------:R1:W4:Y:S04]  /*9340*/  @!P1 LDG.E.U16 R5, [R6.64] ;  /* 0x0000000606059981 */ /* 0x000328000c1e1500 */
[----:B---3--:R3:W-:Y:S04]  /*9350*/  STL [R1+0xc90], R4 ;  /* 0x000c900401007387 */ /* 0x0087e80000100800 */
[----:B------:R-:W4:Y:S04]  /*9360*/  LDL R14, [R1+0x6f0] ;  /* 0x0006f000010e7983 */ /* 0x000f280000100800 */
[----:B0-----:R-:W4:Y:S04]  /*9370*/  LDL R3, [R1+0x6ec] ;  /* 0x0006ec0001037983 */ /* 0x001f280000100800 */
[----:B---3--:R-:W3:Y:S04]  /*9380*/  LDL R4, [R1+0x6d0] ;  /* 0x0006d00001047983 */ /* 0x008ee80000100800 */
[----:B------:R-:W0:Y:S01]  /*9390*/  S2R R28, SR_TID.X ;  /* 0x00000000001c7919 */ /* 0x000e220000002100 */
[----:B-1----:R-:W-:-:S02]  /*93a0*/  PRMT R6, RZ, 0x7610, R6 ;  /* 0x00007610ff067816 */ /* 0x002fc40000000006 */
[----:B------:R-:W-:Y:S02]  /*93b0*/  PRMT R7, RZ, 0x7610, R7 ;  /* 0x00007610ff077816 */ /* 0x000fe40000000007 */
[----:B0-----:R-:W-:-:S05]  /*93c0*/  LOP3.LUT R28, R28, 0x7f, RZ, 0xc0, !PT ;  /* 0x0000007f1c1c7812 */ /* 0x001fca00078ec0ff */
[----:B------:R-:W-:-:S05]  /*93d0*/  IMAD.SHL.U32 R28, R28, 0x2, RZ ;  /* 0x000000021c1c7824 */ /* 0x000fca00078e00ff */
[----:B------:R0:W-:Y:S04]  /*93e0*/  STS.U16 [R28], R8 ;  /* 0x000000081c007388 */ /* 0x0001e80000000400 */
[----:B------:R1:W-:Y:S01]  /*93f0*/  STS.U16 [R28+0x100], R9 ;  /* 0x000100091c007388 */ /* 0x0003e20000000400 */
[----:B0-----:R-:W-:Y:S02]  /*9400*/  @!P1 IMAD.MOV.U32 R8, RZ, RZ, R0 ;  /* 0x000000ffff089224 */ /* 0x001fe400078e0000 */
[----:B-1----:R-:W-:-:S05]  /*9410*/  @!P1 IMAD.MOV.U32 R9, RZ, RZ, R2 ;  /* 0x000000ffff099224 */ /* 0x002fca00078e0002 */
[----:B------:R2:W3:Y:S04]  /*9420*/  @!P1 LDG.E.U16 R6, [R8.64] ;  /* 0x0000000608069981 */ /* 0x0004e8000c1e1500 */
[----:B------:R4:W-:Y:S04]  /*9430*/  STS.U16 [R28+0x1000], R10 ;  /* 0x0010000a1c007388 */ /* 0x0009e80000000400 */
[----:B------:R0:W-:Y:S01]  /*9440*/  STS.U16 [R28+0x1100], R11 ;  /* 0x0011000b1c007388 */ /* 0x0001e20000000400 */
[----:B--2---:R-:W-:Y:S02]  /*9450*/  @!P1 IMAD.MOV.U32 R9, RZ, RZ, R18 ;  /* 0x000000ffff099224 */ /* 0x004fe400078e0012 */
[----:B------:R-:W-:-:S05]  /*9460*/  @!P1 IMAD.MOV.U32 R8, RZ, RZ, R16 ;  /* 0x000000ffff089224 */ /* 0x000fca00078e0010 */
[----:B------:R1:W2:Y:S01]  /*9470*/  @!P1 LDG.E.U16 R7, [R8.64] ;  /* 0x0000000608079981 */ /* 0x0002a2000c1e1500 */
[----:B----4-:R-:W-:-:S03]  /*9480*/  @!P1 IMAD.MOV.U32 R10, RZ, RZ, R12 ;  /* 0x000000ffff0a9224 */ /* 0x010fc600078e000c */
[----:B------:R-:W-:Y:S01]  /*9490*/  STL [R1+0xc94], R5 ;  /* 0x000c940501007387 */ /* 0x000fe20000100800 */
[----:B-1----:R-:W-:-:S03]  /*94a0*/  PRMT R8, RZ, 0x7610, R8 ;  /* 0x00007610ff087816 */ /* 0x002fc60000000008 */
[----:B------:R-:W4:Y:S01]  /*94b0*/  LDL R2, [R1+0x2f4] ;  /* 0x0002f40001027983 */ /* 0x000f220000100800 */
[----:B0-----:R-:W-:-:S03]  /*94c0*/  @!P1 IMAD.MOV.U32 R11, RZ, RZ, R14 ;  /* 0x000000ffff0b9224 */ /* 0x001fc600078e000e */
[----:B------:R-:W4:Y:S01]  /*94d0*/  LDL R0, [R1+0x2f8] ;  /* 0x0002f80001007983 */ /* 0x000f220000100800 */
[----:B------:R-:W-:-:S03]  /*94e0*/  PRMT R9, RZ, 0x7610, R9 ;  /* 0x00007610ff097816 */ /* 0x000fc60000000009 */
[----:B------:R0:W4:Y:S02]  /*94f0*/  @!P1 LDG.E.U16 R8, [R10.64] ;  /* 0x000000060a089981 */ /* 0x000124000c1e1500 */
[----:B0-----:R-:W-:Y:S02]  /*9500*/  @!P1 IMAD.MOV.U32 R10, RZ, RZ, R3 ;  /* 0x000000ffff0a9224 */ /* 0x001fe400078e0003 */
[----:B---3--:R-:W-:-:S05]  /*9510*/  @!P1 IMAD.MOV.U32 R11, RZ, RZ, R4 ;  /* 0x000000ffff0b9224 */ /* 0x008fca00078e0004 */
[----:B------:R4:W3:Y:S04]  /*9520*/  @!P1 LDG.E.U16 R9, [R10.64] ;  /* 0x000000060a099981 */ /* 0x0008e8000c1e1500 */
[----:B------:R0:W-:Y:S02]  /*9530*/  STS.U16 [R28+0x2000], R13 ;  /* 0x0020000d1c007388 */ /* 0x0001e40000000400 */
[----:B0-----:R-:W-:Y:S02]  /*9540*/  PRMT R13, RZ, 0x7610, R13 ;  /* 0x00007610ff0d7816 */ /* 0x001fe4000000000d */
[----:B------:R-:W-:Y:S04]  /*9550*/  STL [R1+0xc98], R6 ;  /* 0x000c980601007387 */ /* 0x000fe80000100800 */
[----:B--2---:R-:W-:Y:S01]  /*9560*/  STL [R1+0xc9c], R7 ;  /* 0x000c9c0701007387 */ /* 0x004fe20000100800 */
[----:B----4-:R-:W-:-:S02]  /*9570*/  @!P1 IMAD.MOV.U32 R11, RZ, RZ, R2 ;  /* 0x000000ffff0b9224 */ /* 0x010fc400078e0002 */
[----:B------:R-:W-:Y:S01]  /*9580*/  @!P1 IMAD.MOV.U32 R10, RZ, RZ, R0 ;  /* 0x000000ffff0a9224 */ /* 0x000fe200078e0000 */
[----:B------:R-:W-:Y:S04]  /*9590*/  STL [R1+0xca0], R8 ;  /* 0x000ca00801007387 */ /* 0x000fe80000100800 */
[----:B------:R-:W2:Y:S04]  /*95a0*/  LDL R14, [R1+0x2ec] ;  /* 0x0002ec00010e7983 */ /* 0x000ea80000100800 */
[----:B------:R-:W4:Y:S04]  /*95b0*/  LDL R12, [R1+0x2f0] ;  /* 0x0002f000010c7983 */ /* 0x000f280000100800 */
[----:B------:R2:W4:Y:S04]  /*95c0*/  @!P1 LDG.E.U16 R13, [R10.64] ;  /* 0x000000060a0d9981 */ /* 0x000528000c1e1500 */
[----:B---3--:R0:W-:Y:S04]  /*95d0*/  STL [R1+0xca4], R9 ;  /* 0x000ca40901007387 */ /* 0x0081e80000100800 */
[----:B------:R-:W3:Y:S04]  /*95e0*/  LDL R18, [R1+0x2e4] ;  /* 0x0002e40001127983 */ /* 0x000ee80000100800 */
[----:B0-----:R-:W3:Y:S04]  /*95f0*/  LDL R9, [R1+0x2e8] ;  /* 0x0002e80001097983 */ /* 0x001ee80000100800 */
[----:B------:R-:W3:Y:S04]  /*9600*/  LDL.LU R21, [R1+0x1f4] ;  /* 0x0001f40001157983 */ /* 0x000ee80000300800 */
        /* <DEDUP_REMOVED lines=12> */
[----:B------:R0:W-:Y:S02]  /*96d0*/  STS.U16 [R28+0x3000], R15 ;  /* 0x0030000f1c007388 */ /* 0x0001e40000000400 */
[----:B0-----:R-:W-:-:S02]  /*96e0*/  PRMT R15, RZ, 0x7610, R15 ;  /* 0x00007610ff0f7816 */ /* 0x001fc4000000000f */
[----:B------:R0:W-:Y:S01]  /*96f0*/  STS.U16 [R28+0x2100], R27 ;  /* 0x0021001b1c007388 */ /* 0x0001e20000000400 */
[----:B--2---:R-:W-:Y:S02]  /*9700*/  @!P1 IMAD.MOV.U32 R11, RZ, RZ, R14 ;  /* 0x000000ffff0b9224 */ /* 0x004fe400078e000e */
[----:B----4-:R-:W-:Y:S01]  /*9710*/  @!P1 IMAD.MOV.U32 R10, RZ, RZ, R12 ;  /* 0x000000ffff0a9224 */ /* 0x010fe200078e000c */
[----:B------:R-:W-:Y:S04]  /*9720*/  STL [R1+0xcbc], R13 ;  /* 0x000cbc0d01007387 */ /* 0x000fe80000100800 */
[----:B------:R-:W2:Y:S04]  /*9730*/  LDL.LU R25, [R1+0x264] ;  /* 0x0002640001197983 */ /* 0x000ea80000300800 */
[----:B------:R-:W4:Y:S04]  /*9740*/  LDL.LU R12, [R1+0x22c] ;  /* 0x00022c00010c7983 */ /* 0x000f280000300800 */
[----:B------:R-:W4:Y:S04]  /*9750*/  LDL.LU R14, [R1+0x228] ;  /* 0x00022800010e7983 */ /* 0x000f280000300800 */
[----:B------:R-:W4:Y:S04]  /*9760*/  LDL.LU R16, [R1+0x1dc] ;  /* 0x0001dc0001107983 */ /* 0x000f280000300800 */
[----:B------:R-:W4:Y:S04]  /*9770*/  LDL.LU R19, [R1+0x1d8] ;  /* 0x0001d80001137983 */ /* 0x000f280000300800 */
[----:B------:R3:W4:Y:S04]  /*9780*/  @!P1 LDG.E.U16 R15, [R10.64] ;  /* 0x000000060a0f9981 */ /* 0x000728000c1e1500 */
[----:B------:R-:W4:Y:S01]  /*9790*/  LDL.LU R26, [R1+0xa4] ;  /* 0x0000a400011a7983 */ /* 0x000f220000300800 */
[----:B---3--:R-:W-:-:S03]  /*97a0*/  @!P1 IMAD.MOV.U32 R11, RZ, RZ, R18 ;  /* 0x000000ffff0b9224 */ /* 0x008fc600078e0012 */
[----:B------:R-:W3:Y:S04]  /*97b0*/  LDL.LU R18, [R1+0xa0] ;  /* 0x0000a00001127983 */ /* 0x000ee80000300800 */
[----:B------:R-:W3:Y:S04]  /*97c0*/  LDL.LU R20, [R1+0x64] ;  /* 0x0000640001147983 */ /* 0x000ee80000300800 */
[----:B0-----:R-:W3:Y:S04]  /*97d0*/  LDL.LU R27, [R1+0x60] ;  /* 0x00006000011b7983 */ /* 0x001ee80000300800 */
[----:B------:R0:W-:Y:S04]  /*97e0*/  STS.U16 [R28+0x6000], R0 ;  /* 0x006000001c007388 */ /* 0x0001e80000000400 */
[----:B------:R-:W-:Y:S01]  /*97f0*/  STS.U16 [R28+0x3100], R17 ;  /* 0x003100111c007388 */ /* 0x000fe20000000400 */
[----:B0-----:R-:W-:-:S03]  /*9800*/  LOP3.LUT R0, R28, 0x10, RZ, 0x3c, !PT ;  /* 0x000000101c007812 */ /* 0x001fc600078e3cff */
[----:B------:R0:W-:Y:S04]  /*9810*/  STS.U16 [R28+0x4000], R21 ;  /* 0x004000151c007388 */ /* 0x0001e80000000400 */
[----:B------:R-:W-:Y:S04]  /*9820*/  STS.U16 [R28+0x4100], R8 ;  /* 0x004100081c007388 */ /* 0x000fe80000000400 */
[----:B------:R-:W-:Y:S04]  /*9830*/  STS.U16 [R28+0x5000], R7 ;  /* 0x005000071c007388 */ /* 0x000fe80000000400 */
[----:B------:R-:W-:Y:S04]  /*9840*/  STS.U16 [R28+0x5100], R6 ;  /* 0x005100061c007388 */ /* 0x000fe80000000400 */
[----:B------:R-:W-:Y:S04]  /*9850*/  STS.U16 [R28+0x6100], R5 ;  /* 0x006100051c007388 */ /* 0x000fe80000000400 */
[----:B------:R-:W-:Y:S04]  /*9860*/  STS.U16 [R28+0x7000], R4 ;  /* 0x007000041c007388 */ /* 0x000fe80000000400 */
[----:B------:R-:W-:Y:S04]  /*9870*/  STS.U16 [R28+0x7100], R3 ;  /* 0x007100031c007388 */ /* 0x000fe80000000400 */
[----:B0-----:R-:W3:Y:S04]  /*9880*/  LDL.LU R21, [R1+0x14] ;  /* 0x0000140001157983 */ /* 0x001ee80000300800 */
[----:B------:R0:W-:Y:S04]  /*9890*/  STS.U16 [R0+0x200], R22 ;  /* 0x0002001600007388 */ /* 0x0001e80000000400 */
[----:B------:R-:W-:Y:S04]  /*98a0*/  STS.U16 [R0+0x300], R2 ;  /* 0x0003000200007388 */ /* 0x000fe80000000400 */
[----:B------:R1:W-:Y:S04]  /*98b0*/  STS.U16 [R0+0x1200], R29 ;  /* 0x0012001d00007388 */ /* 0x0003e80000000400 */
[----:B0-----:R-:W3:Y:S04]  /*98c0*/  LDL.LU R22, [R1+0x10] ;  /* 0x0000100001167983 */ /* 0x001ee80000300800 */
[----:B------:R0:W-:Y:S04]  /*98d0*/  STS.U16 [R0+0x1300], R23 ;  /* 0x0013001700007388 */ /* 0x0001e80000000400 */
[----:B-1----:R-:W3:Y:S04]  /*98e0*/  LDL.LU R29, [R1+0x2d4] ;  /* 0x0002d400011d7983 */ /* 0x002ee80000300800 */
[----:B------:R1:W-:Y:S04]  /*98f0*/  STS.U16 [R0+0x2200], R24 ;  /* 0x0022001800007388 */ /* 0x0003e80000000400 */
[----:B0-----:R-:W3:Y:S04]  /*9900*/  LDL.LU R23, [R1+0x2d0] ;  /* 0x0002d00001177983 */ /* 0x001ee80000300800 */
[----:B-1----:R-:W3:Y:S04]  /*9910*/  LDL.LU R24, [R1+0x298] ;  /* 0x0002980001187983 */ /* 0x002ee80000300800 */
[----:B--2---:R0:W-:Y:S04]  /*9920*/  STS.U16 [R0+0x2300], R25 ;  /* 0x0023001900007388 */ /* 0x0041e80000000400 */
[----:B----4-:R-:W-:Y:S04]  /*9930*/  STS.U16 [R0+0x3200], R12 ;  /* 0x0032000c00007388 */ /* 0x010fe80000000400 */
[----:B------:R-:W-:Y:S04]  /*9940*/  STS.U16 [R0+0x3300], R14 ;  /* 0x0033000e00007388 */ /* 0x000fe80000000400 */
[----:B------:R-:W-:Y:S04]  /*9950*/  STS.U16 [R0+0x4200], R16 ;  /* 0x0042001000007388 */ /* 0x000fe80000000400 */
[----:B------:R-:W-:Y:S04]  /*9960*/  STS.U16 [R0+0x4300], R19 ;  /* 0x0043001300007388 */ /* 0x000fe80000000400 */
[----:B0-----:R-:W2:Y:S04]  /*9970*/  LDL.LU R25, [R1+0x294] ;  /* 0x0002940001197983 */ /* 0x001ea80000300800 */
[----:B------:R0:W-:Y:S04]  /*9980*/  STS.U16 [R0+0x5200], R26 ;  /* 0x0052001a00007388 */ /* 0x0001e80000000400 */
[----:B---3--:R-:W-:Y:S04]  /*9990*/  STS.U16 [R0+0x5300], R18 ;  /* 0x0053001200007388 */ /* 0x008fe80000000400 */
[----:B------:R-:W-:Y:S04]  /*99a0*/  STS.U16 [R0+0x6200], R20 ;  /* 0x0062001400007388 */ /* 0x000fe80000000400 */
[----:B0-----:R-:W3:Y:S04]  /*99b0*/  LDL.LU R26, [R1+0x260] ;  /* 0x00026000011a7983 */ /* 0x001ee80000300800 */
[----:B------:R0:W-:Y:S04]  /*99c0*/  STS.U16 [R0+0x6300], R27 ;  /* 0x0063001b00007388 */ /* 0x0001e80000000400 */
[----:B0-----:R-:W4:Y:S04]  /*99d0*/  LDL.LU R27, [R1+0x25c] ;  /* 0x00025c00011b7983 */ /* 0x001f280000300800 */
[----:B------:R-:W0:Y:S01]  /*99e0*/  S2R R19, SR_TID.X ;  /* 0x0000000000137919 */ /* 0x000e220000002100 */
[----:B------:R-:W-:Y:S01]  /*99f0*/  PRMT R17, RZ, 0x7610, R17 ;  /* 0x00007610ff117816 */ /* 0x000fe20000000011 */
[----:B------:R-:W-:-:S05]  /*9a00*/  @!P1 IMAD.MOV.U32 R10, RZ, RZ, R9 ;  /* 0x000000ffff0a9224 */ /* 0x000fca00078e0009 */
[----:B------:R1:W4:Y:S04]  /*9a10*/  @!P1 LDG.E.U16 R17, [R10.64] ;  /* 0x000000060a119981 */ /* 0x000328000c1e1500 */
[----:B-1----:R-:W4:Y:S04]  /*9a20*/  LDL.LU R11, [R1+0x224] ;  /* 0x00022400010b7983 */ /* 0x002f280000300800 */
[----:B------:R-:W4:Y:S01]  /*9a30*/  LDL.LU R13, [R1+0x220] ;  /* 0x00022000010d7983 */ /* 0x000f220000300800 */
[----:B0-----:R-:W-:-:S03]  /*9a40*/  LOP3.LUT R2, R19, 0x7f, RZ, 0xc0, !PT ;  /* 0x0000007f13027812 */ /* 0x001fc600078ec0ff */
[----:B------:R-:W4:Y:S04]  /*9a50*/  LDL.LU R9, [R1+0xdc] ;  /* 0x0000dc0001097983 */ /* 0x000f280000300800 */
[----:B------:R-:W4:Y:S01]  /*9a60*/  LDL.LU R8, [R1+0xd8] ;  /* 0x0000d80001087983 */ /* 0x000f220000300800 */
[----:B------:R-:W-:-:S03]  /*9a70*/  IMAD.SHL.U32 R3, R2, 0x2, RZ ;  /* 0x0000000202037824 */ /* 0x000fc600078e00ff */
[----:B------:R-:W4:Y:S04]  /*9a80*/  LDL.LU R7, [R1+0x9c] ;  /* 0x00009c0001077983 */ /* 0x000f280000300800 */
[----:B------:R-:W4:Y:S01]  /*9a90*/  LDL.LU R6, [R1+0x98] ;  /* 0x0000980001067983 */ /* 0x000f220000300800 */
[----:B------:R-:W-:-:S03]  /*9aa0*/  LOP3.LUT R3, R3, 0x20, RZ, 0x3c, !PT ;  /* 0x0000002003037812 */ /* 0x000fc600078e3cff */
[----:B------:R-:W4:Y:S04]  /*9ab0*/  LDL.LU R5, [R1+0x5c] ;  /* 0x00005c0001057983 */ /* 0x000f280000300800 */
[----:B------:R-:W4:Y:S04]  /*9ac0*/  LDL.LU R4, [R1+0x58] ;  /* 0x0000580001047983 */ /* 0x000f280000300800 */
[----:B------:R-:W4:Y:S04]  /*9ad0*/  LDL.LU R18, [R1+0xc] ;  /* 0x00000c0001127983 */ /* 0x000f280000300800 */
[----:B------:R-:W4:Y:S04]  /*9ae0*/  LDL.LU R19, [R1+0x8] ;  /* 0x0000080001137983 */ /* 0x000f280000300800 */
[----:B------:R0:W-:Y:S04]  /*9af0*/  STS.U16 [R0+0x7200], R21 ;  /* 0x0072001500007388 */ /* 0x0001e80000000400 */
[----:B------:R-:W4:Y:S04]  /*9b00*/  LDL.LU R20, [R1+0x2cc] ;  /* 0x0002cc0001147983 */ /* 0x000f280000300800 */
[----:B------:R1:W-:Y:S04]  /*9b10*/  STS.U16 [R0+0x7300], R22 ;  /* 0x0073001600007388 */ /* 0x0003e80000000400 */
[----:B0-----:R-:W4:Y:S04]  /*9b20*/  LDL.LU R21, [R1+0x2c8] ;  /* 0x0002c80001157983 */ /* 0x001f280000300800 */
[----:B------:R-:W4:Y:S04]  /*9b30*/  LDL.LU R12, [R1+0x290] ;  /* 0x00029000010c7983 */ /* 0x000f280000300800 */
[----:B------:R-:W-:Y:S04]  /*9b40*/  STS.U16 [R3+0x400], R29 ;  /* 0x0004001d03007388 */ /* 0x000fe80000000400 */
[----:B------:R-:W4:Y:S04]  /*9b50*/  LDL.LU R14, [R1+0x28c] ;  /* 0x00028c00010e7983 */ /* 0x000f280000300800 */
[----:B------:R-:W-:Y:S04]  /*9b60*/  STS.U16 [R3+0x500], R23 ;  /* 0x0005001703007388 */ /* 0x000fe80000000400 */
[----:B------:R-:W4:Y:S04]  /*9b70*/  LDL.LU R16, [R1+0x254] ;  /* 0x0002540001107983 */ /* 0x000f280000300800 */
[----:B------:R0:W-:Y:S04]  /*9b80*/  STS.U16 [R3+0x1400], R24 ;  /* 0x0014001803007388 */ /* 0x0001e80000000400 */
[----:B-1----:R-:W4:Y:S04]  /*9b90*/  LDL.LU R0, [R1+0x250] ;  /* 0x0002500001007983 */ /* 0x002f280000300800 */
[----:B0-----:R-:W4:Y:S04]  /*9ba0*/  LDL.LU R24, [R1+0x21c] ;  /* 0x00021c0001187983 */ /* 0x001f280000300800 */
[----:B------:R-:W4:Y:S04]  /*9bb0*/  LDL.LU R22, [R1+0x218] ;  /* 0x0002180001167983 */ /* 0x000f280000300800 */
[----:B------:R-:W4:Y:S04]  /*9bc0*/  LDL.LU R29, [R1+0xd4] ;  /* 0x0000d400011d7983 */ /* 0x000f280000300800 */
[----:B------:R-:W4:Y:S04]  /*9bd0*/  LDL.LU R23, [R1+0xd0] ;  /* 0x0000d00001177983 */ /* 0x000f280000300800 */
[----:B--2---:R0:W-:Y:S04]  /*9be0*/  STS.U16 [R3+0x1500], R25 ;  /* 0x0015001903007388 */ /* 0x0041e80000000400 */
[----:B0-----:R-:W2:Y:S04]  /*9bf0*/  LDL.LU R25, [R1+0x94] ;  /* 0x0000940001197983 */ /* 0x001ea80000300800 */
[----:B---3--:R0:W-:Y:S04]  /*9c00*/  STS.U16 [R3+0x2400], R26 ;  /* 0x0024001a03007388 */ /* 0x0081e80000000400 */
[----:B0-----:R-:W3:Y:S04]  /*9c10*/  LDL.LU R26, [R1+0x90] ;  /* 0x00009000011a7983 */ /* 0x001ee80000300800 */
[----:B----4-:R0:W-:Y:S04]  /*9c20*/  STS.U16 [R3+0x2500], R27 ;  /* 0x0025001b03007388 */ /* 0x0101e80000000400 */
[----:B0-----:R-:W4:Y:S01]  /*9c30*/  LDL.LU R27, [R1+0x54] ;  /* 0x00005400011b7983 */ /* 0x001f220000300800 */
[----:B------:R-:W-:-:S05]  /*9c40*/  IMAD.SHL.U32 R2, R2, 0x2, RZ ;  /* 0x0000000202027824 */ /* 0x000fca00078e00ff */
[----:B------:R-:W-:Y:S01]  /*9c50*/  LOP3.LUT R2, R2, 0x30, RZ, 0x3c, !PT ;  /* 0x0000003002027812 */ /* 0x000fe200078e3cff */
[----:B------:R-:W-:Y:S04]  /*9c60*/  STS.U16 [R3+0x3400], R11 ;  /* 0x0034000b03007388 */ /* 0x000fe80000000400 */
[----:B------:R-:W-:Y:S04]  /*9c70*/  STS.U16 [R3+0x3500], R13 ;  /* 0x0035000d03007388 */ /* 0x000fe80000000400 */
[----:B------:R-:W-:Y:S04]  /*9c80*/  STS.U16 [R3+0x4400], R9 ;  /* 0x0044000903007388 */ /* 0x000fe80000000400 */
[----:B------:R-:W-:Y:S04]  /*9c90*/  STS.U16 [R3+0x4500], R8 ;  /* 0x0045000803007388 */ /* 0x000fe80000000400 */
[----:B------:R-:W-:Y:S04]  /*9ca0*/  STS.U16 [R3+0x5400], R7 ;  /* 0x0054000703007388 */ /* 0x000fe80000000400 */
[----:B------:R-:W-:Y:S04]  /*9cb0*/  STS.U16 [R3+0x5500], R6 ;  /* 0x0055000603007388 */ /* 0x000fe80000000400 */
[----:B------:R-:W-:Y:S04]  /*9cc0*/  STS.U16 [R3+0x6400], R5 ;  /* 0x0064000503007388 */ /* 0x000fe80000000400 */
[----:B------:R-:W-:Y:S04]  /*9cd0*/  STS.U16 [R3+0x6500], R4 ;  /* 0x0065000403007388 */ /* 0x000fe80000000400 */
[----:B------:R0:W-:Y:S04]  /*9ce0*/  STS.U16 [R3+0x7400], R18 ;  /* 0x0074001203007388 */ /* 0x0001e80000000400 */
[----:B------:R1:W-:Y:S04]  /*9cf0*/  STS.U16 [R3+0x7500], R19 ;  /* 0x0075001303007388 */ /* 0x0003e80000000400 */
[----:B0-----:R-:W4:Y:S04]  /*9d00*/  LDL.LU R18, [R1+0x50] ;  /* 0x0000500001127983 */ /* 0x001f280000300800 */
[----:B------:R0:W-:Y:S04]  /*9d10*/  STS.U16 [R2+0x600], R20 ;  /* 0x0006001402007388 */ /* 0x0001e80000000400 */
[----:B-1----:R-:W4:Y:S04]  /*9d20*/  LDL.LU R19, [R1+0x4] ;  /* 0x0000040001137983 */ /* 0x002f280000300800 */
[----:B------:R1:W-:Y:S04]  /*9d30*/  STS.U16 [R2+0x700], R21 ;  /* 0x0007001502007388 */ /* 0x0003e80000000400 */
[----:B------:R-:W-:Y:S04]  /*9d40*/  STS.U16 [R2+0x1600], R12 ;  /* 0x0016000c02007388 */ /* 0x000fe80000000400 */
[----:B0-----:R-:W4:Y:S04]  /*9d50*/  LDL.LU R20, [R1] ;  /* 0x0000000001147983 */ /* 0x001f280000300800 */
[----:B------:R-:W-:Y:S04]  /*9d60*/  STS.U16 [R2+0x1700], R14 ;  /* 0x0017000e02007388 */ /* 0x000fe80000000400 */
[----:B-1----:R-:W4:Y:S04]  /*9d70*/  LDL.LU R21, [R1+0x2c4] ;  /* 0x0002c40001157983 */ /* 0x002f280000300800 */
[----:B------:R-:W-:Y:S04]  /*9d80*/  STS.U16 [R2+0x2600], R16 ;  /* 0x0026001002007388 */ /* 0x000fe80000000400 */
[----:B------:R-:W-:Y:S04]  /*9d90*/  STS.U16 [R2+0x2700], R0 ;  /* 0x0027000002007388 */ /* 0x000fe80000000400 */
[----:B------:R0:W-:Y:S04]  /*9da0*/  STS.U16 [R2+0x3600], R24 ;  /* 0x0036001802007388 */ /* 0x0001e80000000400 */
[----:B0-----:R-:W0:Y:S04]  /*9db0*/  S2R R24, SR_TID.X ;  /* 0x0000000000187919 */ /* 0x001e280000002100 */
[----:B------:R1:W-:Y:S04]  /*9dc0*/  STS.U16 [R2+0x3700], R22 ;  /* 0x0037001602007388 */ /* 0x0003e80000000400 */
[----:B------:R-:W-:Y:S04]  /*9dd0*/  STS.U16 [R2+0x4600], R29 ;  /* 0x0046001d02007388 */ /* 0x000fe80000000400 */
[----:B------:R0:W-:Y:S04]  /*9de0*/  STS.U16 [R2+0x4700], R23 ;  /* 0x0047001702007388 */ /* 0x0001e80000000400 */
[----:B-1----:R-:W4:Y:S04]  /*9df0*/  LDL.LU R22, [R1+0x2c0] ;  /* 0x0002c00001167983 */ /* 0x002f280000300800 */
[----:B------:R-:W4:Y:S01]  /*9e00*/  LDL.LU R13, [R1+0x288] ;  /* 0x00028800010d7983 */ /* 0x000f220000300800 */
[----:B0-----:R-:W-:-:S03]  /*9e10*/  LOP3.LUT R23, R24, 0x7f, RZ, 0xc0, !PT ;  /* 0x0000007f18177812 */ /* 0x001fc600078ec0ff */
[----:B------:R-:W4:Y:S04]  /*9e20*/  LDL.LU R29, [R1+0x284] ;  /* 0x00028400011d7983 */ /* 0x000f280000300800 */
[----:B------:R-:W4:Y:S04]  /*9e30*/  LDL.LU R24, [R1+0x24c] ;  /* 0x00024c0001187983 */ /* 0x000f280000300800 */
[----:B--2---:R0:W-:Y:S04]  /*9e40*/  STS.U16 [R2+0x5600], R25 ;  /* 0x0056001902007388 */ /* 0x0041e80000000400 */
[----:B0-----:R-:W2:Y:S04]  /*9e50*/  LDL.LU R25, [R1+0x248] ;  /* 0x0002480001197983 */ /* 0x001ea80000300800 */
[----:B---3--:R0:W-:Y:S04]  /*9e60*/  STS.U16 [R2+0x5700], R26 ;  /* 0x0057001a02007388 */ /* 0x0081e80000000400 */
[----:B0-----:R-:W3:Y:S04]  /*9e70*/  LDL.LU R26, [R1+0x214] ;  /* 0x00021400011a7983 */ /* 0x001ee80000300800 */
[----:B----4-:R0:W-:Y:S04]  /*9e80*/  STS.U16 [R2+0x6600], R27 ;  /* 0x0066001b02007388 */ /* 0x0101e80000000400 */
[----:B0-----:R-:W4:Y:S04]  /*9e90*/  LDL.LU R27, [R1+0x210] ;  /* 0x00021000011b7983 */ /* 0x001f280000300800 */
[----:B------:R-:W4:Y:S04]  /*9ea0*/  LDL.LU R28, [R1+0xcc] ;  /* 0x0000cc00011c7983 */ /* 0x000f280000300800 */
[----:B------:R-:W4:Y:S04]  /*9eb0*/  LDL.LU R10, [R1+0xc8] ;  /* 0x0000c800010a7983 */ /* 0x000f280000300800 */
[----:B------:R-:W4:Y:S04]  /*9ec0*/  LDL.LU R11, [R1+0x8c] ;  /* 0x00008c00010b7983 */ /* 0x000f280000300800 */
[----:B------:R-:W4:Y:S04]  /*9ed0*/  LDL.LU R9, [R1+0x88] ;  /* 0x0000880001097983 */ /* 0x000f280000300800 */
[----:B------:R-:W4:Y:S01]  /*9ee0*/  LDL.LU R0, [R1+0x4c] ;  /* 0x00004c0001007983 */ /* 0x000f220000300800 */
[----:B------:R-:W-:-:S03]  /*9ef0*/  IMAD.SHL.U32 R7, R23, 0x2, RZ ;  /* 0x0000000217077824 */ /* 0x000fc600078e00ff */
[----:B------:R-:W4:Y:S04]  /*9f00*/  LDL.LU R8, [R1+0x48] ;  /* 0x0000480001087983 */ /* 0x000f280000300800 */
[----:B------:R-:W4:Y:S04]  /*9f10*/  LDL.LU R6, [R1+0x2bc] ;  /* 0x0002bc0001067983 */ /* 0x000f280000300800 */
[----:B------:R-:W4:Y:S01]  /*9f20*/  LDL.LU R5, [R1+0x2b8] ;  /* 0x0002b80001057983 */ /* 0x000f220000300800 */
[----:B------:R-:W-:-:S03]  /*9f30*/  LOP3.LUT R7, R7, 0x40, RZ, 0x3c, !PT ;  /* 0x0000004007077812 */ /* 0x000fc600078e3cff */
[----:B------:R-:W4:Y:S04]  /*9f40*/  LDL.LU R4, [R1+0x280] ;  /* 0x0002800001047983 */ /* 0x000f280000300800 */
[----:B------:R-:W4:Y:S04]  /*9f50*/  LDL.LU R3, [R1+0x27c] ;  /* 0x00027c0001037983 */ /* 0x000f280000300800 */
[----:B------:R-:W-:Y:S04]  /*9f60*/  STS.U16 [R2+0x6700], R18 ;  /* 0x0067001202007388 */ /* 0x000fe80000000400 */
[----:B------:R-:W-:Y:S04]  /*9f70*/  STS.U16 [R2+0x7600], R19 ;  /* 0x0076001302007388 */ /* 0x000fe80000000400 */
[----:B------:R0:W-:Y:S04]  /*9f80*/  STS.U16 [R2+0x7700], R20 ;  /* 0x0077001402007388 */ /* 0x0001e80000000400 */
[----:B0-----:R-:W4:Y:S04]  /*9f90*/  LDL.LU R2, [R1+0x244] ;  /* 0x0002440001027983 */ /* 0x001f280000300800 */
[----:B------:R-:W4:Y:S04]  /*9fa0*/  LDL.LU R12, [R1+0x240] ;  /* 0x00024000010c7983 */ /* 0x000f280000300800 */
[----:B------:R-:W4:Y:S04]  /*9fb0*/  LDL.LU R14, [R1+0x20c] ;  /* 0x00020c00010e7983 */ /* 0x000f280000300800 */
[----:B------:R-:W4:Y:S04]  /*9fc0*/  LDL.LU R16, [R1+0x208] ;  /* 0x0002080001107983 */ /* 0x000f280000300800 */
[----:B------:R-:W4:Y:S04]  /*9fd0*/  LDL.LU R18, [R1+0xc4] ;  /* 0x0000c40001127983 */ /* 0x000f280000300800 */
[----:B------:R-:W4:Y:S04]  /*9fe0*/  LDL.LU R19, [R1+0xc0] ;  /* 0x0000c00001137983 */ /* 0x000f280000300800 */
[----:B------:R0:W-:Y:S04]  /*9ff0*/  STS.U16 [R7+0x800], R21 ;  /* 0x0008001507007388 */ /* 0x0001e80000000400 */
[----:B------:R-:W4:Y:S04]  /*a000*/  LDL.LU R20, [R1+0x84] ;  /* 0x0000840001147983 */ /* 0x000f280000300800 */
[----:B0-----:R-:W4:Y:S04]  /*a010*/  LDL.LU R21, [R1+0x80] ;  /* 0x0000800001157983 */ /* 0x001f280000300800 */
[----:B------:R0:W-:Y:S04]  /*a020*/  STS.U16 [R7+0x900], R22 ;  /* 0x0009001607007388 */ /* 0x0001e80000000400 */
[----:B------:R1:W-:Y:S04]  /*a030*/  STS.U16 [R7+0x1800], R13 ;  /* 0x0018000d07007388 */ /* 0x0003e80000000400 */
[----:B------:R1:W-:Y:S04]  /*a040*/  STS.U16 [R7+0x1900], R29 ;  /* 0x0019001d07007388 */ /* 0x0003e80000000400 */
[----:B0-----:R-:W4:Y:S04]  /*a050*/  LDL.LU R22, [R1+0x44] ;  /* 0x0000440001167983 */ /* 0x001f280000300800 */
[----:B-1----:R-:W4:Y:S04]  /*a060*/  LDL.LU R13, [R1+0xcbc] ;  /* 0x000cbc00010d7983 */ /* 0x002f280000300800 */
[----:B------:R-:W4:Y:S04]  /*a070*/  LDL.LU R29, [R1+0xcb8] ;  /* 0x000cb800011d7983 */ /* 0x000f280000300800 */
[----:B------:R0:W-:Y:S04]  /*a080*/  STS.U16 [R7+0x2800], R24 ;  /* 0x0028001807007388 */ /* 0x0001e80000000400 */
[----:B0-----:R-:W4:Y:S04]  /*a090*/  LDL.LU R24, [R1+0xcb4] ;  /* 0x000cb40001187983 */ /* 0x001f280000300800 */
[----:B--2---:R0:W-:Y:S04]  /*a0a0*/  STS.U16 [R7+0x2900], R25 ;  /* 0x0029001907007388 */ /* 0x0041e80000000400 */
[----:B0-----:R-:W4:Y:S04]  /*a0b0*/  LDL.LU R25, [R1+0xcb0] ;  /* 0x000cb00001197983 */ /* 0x001f280000300800 */
[----:B---3--:R0:W-:Y:S04]  /*a0c0*/  STS.U16 [R7+0x3800], R26 ;  /* 0x0038001a07007388 */ /* 0x0081e80000000400 */
[----:B0-----:R-:W3:Y:S04]  /*a0d0*/  LDL.LU R26, [R1+0xcac] ;  /* 0x000cac00011a7983 */ /* 0x001ee80000300800 */
[----:B----4-:R0:W-:Y:S04]  /*a0e0*/  STS.U16 [R7+0x3900], R27 ;  /* 0x0039001b07007388 */ /* 0x0101e80000000400 */
[----:B0-----:R-:W4:Y:S04]  /*a0f0*/  LDL.LU R27, [R1+0xca8] ;  /* 0x000ca800011b7983 */ /* 0x001f280000300800 */
[----:B------:R-:W-:Y:S04]  /*a100*/  STS.U16 [R7+0x4800], R28 ;  /* 0x0048001c07007388 */ /* 0x000fe80000000400 */
[----:B------:R-:W-:Y:S04]  /*a110*/  STS.U16 [R7+0x4900], R10 ;  /* 0x0049000a07007388 */ /* 0x000fe80000000400 */
[----:B------:R-:W-:Y:S04]  /*a120*/  STS.U16 [R7+0x5800], R11 ;  /* 0x0058000b07007388 */ /* 0x000fe80000000400 */
[----:B------:R-:W-:Y:S04]  /*a130*/  STS.U16 [R7+0x5900], R9 ;  /* 0x0059000907007388 */ /* 0x000fe80000000400 */
[----:B------:R0:W-:Y:S02]  /*a140*/  STS.U16 [R7+0x6800], R0 ;  /* 0x0068000007007388 */ /* 0x0001e40000000400 */
[----:B0-----:R-:W-:-:S02]  /*a150*/  IMAD.SHL.U32 R0, R23, 0x2, RZ ;  /* 0x0000000217007824 */ /* 0x001fc400078e00ff */
[----:B------:R-:W4:Y:S03]  /*a160*/  LDL.LU R23, [R1+0x40] ;  /* 0x0000400001177983 */ /* 0x000f260000300800 */
[----:B------:R-:W-:Y:S01]  /*a170*/  LOP3.LUT R0, R0, 0x50, RZ, 0x3c, !PT ;  /* 0x0000005000007812 */ /* 0x000fe200078e3cff */
[----:B------:R0:W-:Y:S04]  /*a180*/  STS.U16 [R7+0x6900], R8 ;  /* 0x0069000807007388 */ /* 0x0001e80000000400 */
[----:B------:R-:W4:Y:S04]  /*a190*/  LDL.LU R10, [R1+0x2b4] ;  /* 0x0002b400010a7983 */ /* 0x000f280000300800 */
[----:B------:R-:W4:Y:S04]  /*a1a0*/  LDL.LU R9, [R1+0x2b0] ;  /* 0x0002b00001097983 */ /* 0x000f280000300800 */
[----:B0-----:R-:W4:Y:S04]  /*a1b0*/  LDL.LU R8, [R1+0x278] ;  /* 0x0002780001087983 */ /* 0x001f280000300800 */
[----:B----4-:R-:W-:Y:S04]  /*a1c0*/  STS.U16 [R7+0x7800], R27 ;  /* 0x0078001b07007388 */ /* 0x010fe80000000400 */
[----:B---3--:R0:W-:Y:S04]  /*a1d0*/  STS.U16 [R7+0x7900], R26 ;  /* 0x0079001a07007388 */ /* 0x0081e80000000400 */
[----:B------:R1:W-:Y:S04]  /*a1e0*/  STS.U16 [R0+0xa00], R6 ;  /* 0x000a000600007388 */ /* 0x0003e80000000400 */
[----:B------:R3:W-:Y:S04]  /*a1f0*/  STS.U16 [R0+0xb00], R5 ;  /* 0x000b000500007388 */ /* 0x0007e80000000400 */
[----:B------:R4:W-:Y:S04]  /*a200*/  STS.U16 [R0+0x1a00], R4 ;  /* 0x001a000400007388 */ /* 0x0009e80000000400 */
[----:B------:R1:W-:Y:S04]  /*a210*/  STS.U16 [R0+0x1b00], R3 ;  /* 0x001b000300007388 */ /* 0x0003e80000000400 */
[----:B------:R1:W-:Y:S04]  /*a220*/  STS.U16 [R0+0x2a00], R2 ;  /* 0x002a000200007388 */ /* 0x0003e80000000400 */
[----:B0-----:R-:W2:Y:S04]  /*a230*/  LDL.LU R7, [R1+0x274] ;  /* 0x0002740001077983 */ /* 0x001ea80000300800 */
[----:B------:R0:W-:Y:S04]  /*a240*/  STS.U16 [R0+0x2b00], R12 ;  /* 0x002b000c00007388 */ /* 0x0001e80000000400 */
[----:B-1----:R-:W2:Y:S04]  /*a250*/  LDL.LU R6, [R1+0x23c] ;  /* 0x00023c0001067983 */ /* 0x002ea80000300800 */
[----:B------:R1:W-:Y:S04]  /*a260*/  STS.U16 [R0+0x3a00], R14 ;  /* 0x003a000e00007388 */ /* 0x0003e80000000400 */
[----:B---3--:R-:W3:Y:S04]  /*a270*/  LDL.LU R5, [R1+0x238] ;  /* 0x0002380001057983 */ /* 0x008ee80000300800 */
[----:B------:R0:W-:Y:S04]  /*a280*/  STS.U16 [R0+0x3b00], R16 ;  /* 0x003b001000007388 */ /* 0x0001e80000000400 */
[----:B----4-:R-:W4:Y:S04]  /*a290*/  LDL.LU R4, [R1+0x204] ;  /* 0x0002040001047983 */ /* 0x010f280000300800 */
[----:B------:R-:W-:Y:S04]  /*a2a0*/  STS.U16 [R0+0x4a00], R18 ;  /* 0x004a001200007388 */ /* 0x000fe80000000400 */
[----:B------:R-:W4:Y:S04]  /*a2b0*/  LDL.LU R3, [R1+0x200] ;  /* 0x0002000001037983 */ /* 0x000f280000300800 */
[----:B------:R-:W-:Y:S04]  /*a2c0*/  STS.U16 [R0+0x4b00], R19 ;  /* 0x004b001300007388 */ /* 0x000fe80000000400 */
[----:B------:R-:W4:Y:S04]  /*a2d0*/  LDL.LU R2, [R1+0xbc] ;  /* 0x0000bc0001027983 */ /* 0x000f280000300800 */
[----:B------:R-:W-:Y:S04]  /*a2e0*/  STS.U16 [R0+0x5a00], R20 ;  /* 0x005a001400007388 */ /* 0x000fe80000000400 */
[----:B0-----:R-:W4:Y:S04]  /*a2f0*/  LDL.LU R12, [R1+0xb8] ;  /* 0x0000b800010c7983 */ /* 0x001f280000300800 */
[----:B------:R-:W-:Y:S04]  /*a300*/  STS.U16 [R0+0x5b00], R21 ;  /* 0x005b001500007388 */ /* 0x000fe80000000400 */
[----:B-1----:R-:W4:Y:S04]  /*a310*/  LDL.LU R14, [R1+0x7c] ;  /* 0x00007c00010e7983 */ /* 0x002f280000300800 */
[----:B------:R0:W-:Y:S04]  /*a320*/  STS.U16 [R0+0x6a00], R22 ;  /* 0x006a001600007388 */ /* 0x0001e80000000400 */
[----:B------:R-:W4:Y:S04]  /*a330*/  LDL.LU R16, [R1+0x78] ;  /* 0x0000780001107983 */ /* 0x000f280000300800 */
[----:B------:R1:W-:Y:S04]  /*a340*/  STS.U16 [R0+0x6b00], R23 ;  /* 0x006b001700007388 */ /* 0x0003e80000000400 */
[----:B0-----:R-:W4:Y:S04]  /*a350*/  LDL.LU R22, [R1+0x2c] ;  /* 0x00002c0001167983 */ /* 0x001f280000300800 */
[----:B-1----:R-:W4:Y:S04]  /*a360*/  LDL.LU R23, [R1+0x28] ;  /* 0x0000280001177983 */ /* 0x002f280000300800 */
[----:B------:R-:W-:Y:S04]  /*a370*/  STS.U16 [R0+0x7a00], R25 ;  /* 0x007a001900007388 */ /* 0x000fe80000000400 */
[----:B------:R0:W-:Y:S04]  /*a380*/  STS.U16 [R0+0x7b00], R24 ;  /* 0x007b001800007388 */ /* 0x0001e80000000400 */
[----:B------:R-:W4:Y:S04]  /*a390*/  LDL.LU R19, [R1+0x2ac] ;  /* 0x0002ac0001137983 */ /* 0x000f280000300800 */
[----:B------:R-:W4:Y:S01]  /*a3a0*/  LDL.LU R20, [R1+0x2a4] ;  /* 0x0002a40001147983 */ /* 0x000f220000300800 */
[----:B0-----:R-:W-:-:S03]  /*a3b0*/  LOP3.LUT R24, R29, 0x7f, RZ, 0xc0, !PT ;  /* 0x0000007f1d187812 */ /* 0x001fc600078ec0ff */
[----:B------:R-:W4:Y:S02]  /*a3c0*/  LDL.LU R21, [R1+0x270] ;  /* 0x0002700001157983 */ /* 0x000f240000300800 */
[----:B------:R-:W-:Y:S02]  /*a3d0*/  IMAD.SHL.U32 R18, R24, 0x2, RZ ;  /* 0x0000000218127824 */ /* 0x000fe400078e00ff */
        /* <DEDUP_REMOVED lines=11> */
[----:B------:R0:W-:Y:S04]  /*a490*/  STS.U16 [R18+0x1c00], R8 ;  /* 0x001c000812007388 */ /* 0x0001e80000000400 */
[----:B-1----:R-:W4:Y:S04]  /*a4a0*/  LDL.LU R9, [R1+0xca4] ;  /* 0x000ca40001097983 */ /* 0x002f280000300800 */
[----:B0-----:R-:W4:Y:S04]  /*a4b0*/  LDL.LU R8, [R1+0xca0] ;  /* 0x000ca00001087983 */ /* 0x001f280000300800 */
[----:B--2---:R0:W-:Y:S04]  /*a4c0*/  STS.U16 [R18+0x1d00], R7 ;  /* 0x001d000712007388 */ /* 0x0041e80000000400 */
[----:B------:R1:W-:Y:S04]  /*a4d0*/  STS.U16 [R18+0x2c00], R6 ;  /* 0x002c000612007388 */ /* 0x0003e80000000400 */
[----:B0-----:R-:W2:Y:S04]  /*a4e0*/  LDL.LU R7, [R1+0xc9c] ;  /* 0x000c9c0001077983 */ /* 0x001ea80000300800 */
[----:B---3--:R0:W-:Y:S04]  /*a4f0*/  STS.U16 [R18+0x2d00], R5 ;  /* 0x002d000512007388 */ /* 0x0081e80000000400 */
[----:B-1----:R-:W3:Y:S04]  /*a500*/  LDL.LU R6, [R1+0xc98] ;  /* 0x000c980001067983 */ /* 0x002ee80000300800 */
[----:B----4-:R1:W-:Y:S04]  /*a510*/  STS.U16 [R18+0x3c00], R4 ;  /* 0x003c000412007388 */ /* 0x0103e80000000400 */
[----:B0-----:R-:W4:Y:S04]  /*a520*/  LDL.LU R5, [R1+0xc94] ;  /* 0x000c940001057983 */ /* 0x001f280000300800 */
[----:B------:R0:W-:Y:S04]  /*a530*/  STS.U16 [R18+0x3d00], R3 ;  /* 0x003d000312007388 */ /* 0x0001e80000000400 */
[----:B-1----:R-:W2:Y:S04]  /*a540*/  LDL.LU R4, [R1+0xc90] ;  /* 0x000c900001047983 */ /* 0x002ea80000300800 */
[----:B------:R1:W-:Y:S04]  /*a550*/  STS.U16 [R18+0x4c00], R2 ;  /* 0x004c000212007388 */ /* 0x0003e80000000400 */
[----:B0-----:R-:W2:Y:S04]  /*a560*/  LDL.LU R3, [R1+0xc8c] ;  /* 0x000c8c0001037983 */ /* 0x001ea80000300800 */
        /* <DEDUP_REMOVED lines=10> */
[----:B0-----:R-:W2:Y:S01]  /*a610*/  LDL.LU R23, [R1+0xc74] ;  /* 0x000c740001177983 */ /* 0x001ea20000300800 */
[----:B------:R-:W-:-:S05]  /*a620*/  IMAD.SHL.U32 R24, R24, 0x2, RZ ;  /* 0x0000000218187824 */ /* 0x000fca00078e00ff */
[----:B------:R-:W-:Y:S01]  /*a630*/  LOP3.LUT R24, R24, 0x70, RZ, 0x3c, !PT ;  /* 0x0000007018187812 */ /* 0x000fe200078e3cff */
[----:B--2---:R0:W-:Y:S04]  /*a640*/  STS.U16 [R18+0x7c00], R23 ;  /* 0x007c001712007388 */ /* 0x0041e80000000400 */
[----:B------:R1:W-:Y:S04]  /*a650*/  STS.U16 [R18+0x7d00], R22 ;  /* 0x007d001612007388 */ /* 0x0003e80000000400 */
[----:B0-----:R-:W2:Y:S04]  /*a660*/  LDL.LU R23, [R1+0x1fc] ;  /* 0x0001fc0001177983 */ /* 0x001ea80000300800 */
[----:B-1----:R-:W2:Y:S04]  /*a670*/  LDL.LU R18, [R1+0xc70] ;  /* 0x000c700001127983 */ /* 0x002ea80000300800 */
[----:B------:R-:W2:Y:S04]  /*a680*/  LDL.LU R22, [R1+0x230] ;  /* 0x0002300001167983 */ /* 0x000ea80000300800 */
[----:B------:R0:W-:Y:S04]  /*a690*/  STS.U16 [R24+0xe00], R19 ;  /* 0x000e001318007388 */ /* 0x0001e80000000400 */
[----:B------:R1:W-:Y:S04]  /*a6a0*/  STS.U16 [R24+0xf00], R20 ;  /* 0x000f001418007388 */ /* 0x0003e80000000400 */
[----:B------:R3:W-:Y:S04]  /*a6b0*/  STS.U16 [R24+0x1e00], R21 ;  /* 0x001e001518007388 */ /* 0x0007e80000000400 */
[----:B0-----:R-:W4:Y:S04]  /*a6c0*/  LDL.LU R19, [R1+0xc6c] ;  /* 0x000c6c0001137983 */ /* 0x001f280000300800 */
[----:B-1----:R-:W4:Y:S04]  /*a6d0*/  LDL.LU R20, [R1+0xc68] ;  /* 0x000c680001147983 */ /* 0x002f280000300800 */
[----:B---3--:R-:W3:Y:S04]  /*a6e0*/  LDL.LU R21, [R1+0xc64] ;  /* 0x000c640001157983 */ /* 0x008ee80000300800 */
[----:B------:R0:W-:Y:S04]  /*a6f0*/  STS.U16 [R24+0x1f00], R0 ;  /* 0x001f000018007388 */ /* 0x0001e80000000400 */
[----:B------:R1:W-:Y:S04]  /*a700*/  STS.U16 [R24+0x2e00], R29 ;  /* 0x002e001d18007388 */ /* 0x0003e80000000400 */
[----:B0-----:R-:W3:Y:S04]  /*a710*/  LDL.LU R0, [R1+0xc60] ;  /* 0x000c600001007983 */ /* 0x001ee80000300800 */
[----:B-1----:R-:W3:Y:S04]  /*a720*/  LDL.LU R29, [R1+0xc5c] ;  /* 0x000c5c00011d7983 */ /* 0x002ee80000300800 */
[----:B--2---:R-:W-:Y:S04]  /*a730*/  STS.U16 [R24+0x2f00], R22 ;  /* 0x002f001618007388 */ /* 0x004fe80000000400 */
[----:B------:R-:W-:Y:S04]  /*a740*/  STS.U16 [R24+0x3e00], R23 ;  /* 0x003e001718007388 */ /* 0x000fe80000000400 */
[----:B------:R-:W-:Y:S04]  /*a750*/  STS.U16 [R24+0x3f00], R25 ;  /* 0x003f001918007388 */ /* 0x000fe80000000400 */
[----:B------:R-:W-:Y:S04]  /*a760*/  STS.U16 [R24+0x4e00], R26 ;  /* 0x004e001a18007388 */ /* 0x000fe80000000400 */
[----:B------:R-:W-:Y:S04]  /*a770*/  STS.U16 [R24+0x4f00], R11 ;  /* 0x004f000b18007388 */ /* 0x000fe80000000400 */
[----:B------:R-:W-:Y:S04]  /*a780*/  STS.U16 [R24+0x5e00], R27 ;  /* 0x005e001b18007388 */ /* 0x000fe80000000400 */
[----:B------:R-:W-:Y:S04]  /*a790*/  STS.U16 [R24+0x5f00], R28 ;  /* 0x005f001c18007388 */ /* 0x000fe80000000400 */
[----:B------:R-:W-:Y:S04]  /*a7a0*/  STS.U16 [R24+0x6e00], R10 ;  /* 0x006e000a18007388 */ /* 0x000fe80000000400 */
[----:B---3--:R0:W-:Y:S04]  /*a7b0*/  STS.U16 [R24+0x6f00], R29 ;  /* 0x006f001d18007388 */ /* 0x0081e80000000400 */
[----:B0-----:R-:W2:Y:S04]  /*a7c0*/  LDL.LU R29, [R1+0xc58] ;  /* 0x000c5800011d7983 */ /* 0x001ea80000300800 */
[----:B------:R-:W0:Y:S04]  /*a7d0*/  S2R R11, SR_TID.X ;  /* 0x00000000000b7919 */ /* 0x000e280000002100 */
[----:B------:R-:W-:Y:S04]  /*a7e0*/  STS.U16 [R24+0x7e00], R21 ;  /* 0x007e001518007388 */ /* 0x000fe80000000400 */
[----:B----4-:R1:W-:Y:S01]  /*a7f0*/  STS.U16 [R24+0x7f00], R20 ;  /* 0x007f001418007388 */ /* 0x0103e20000000400 */
[----:B0-----:R-:W-:-:S02]  /*a800*/  LOP3.LUT R28, R11, 0x3f, RZ, 0xc0, !PT ;  /* 0x0000003f0b1c7812 */ /* 0x001fc400078ec0ff */
[----:B------:R-:W-:-:S03]  /*a810*/  SHF.R.S32.HI R23, RZ, 0x6, R11 ;  /* 0x00000006ff177819 */ /* 0x000fc6000001140b */
[----:B------:R-:W-:Y:S01]  /*a820*/  IMAD.SHL.U32 R10, R28, 0x2, RZ ;  /* 0x000000021c0a7824 */ /* 0x000fe200078e00ff */
[----:B------:R-:W-:-:S04]  /*a830*/  SGXT R23, R23, 0x1 ;  /* 0x000000011717781a */ /* 0x000fc80000000200 */
[----:B------:R-:W-:-:S05]  /*a840*/  LOP3.LUT R10, R10, 0x90, R23, 0x78, !PT ;  /* 0x000000900a0a7812 */ /* 0x000fca00078e7817 */
[----:B------:R-:W-:Y:S04]  /*a850*/  STS.U16 [R10+0x8000], R19 ;  /* 0x008000130a007388 */ /* 0x000fe80000000400 */
[----:B------:R-:W-:Y:S04]  /*a860*/  STS.U16 [R10+0x8400], R12 ;  /* 0x0084000c0a007388 */ /* 0x000fe80000000400 */
[----:B------:R-:W-:Y:S04]  /*a870*/  STS.U16 [R10+0x8800], R5 ;  /* 0x008800050a007388 */ /* 0x000fe80000000400 */
[----:B------:R0:W-:Y:S01]  /*a880*/  STS.U16 [R10+0x8c00], R9 ;  /* 0x008c00090a007388 */ /* 0x0001e20000000400 */
[----:B-1----:R-:W-:Y:S01]  /*a890*/  SHF.R.S32.HI R24, RZ, 0x6, R11 ;  /* 0x00000006ff187819 */ /* 0x002fe2000001140b */
[----:B------:R-:W-:-:S02]  /*a8a0*/  IMAD.SHL.U32 R22, R28, 0x2, RZ ;  /* 0x000000021c167824 */ /* 0x000fc400078e00ff */
[----:B0-----:R-:W0:Y:S01]  /*a8b0*/  S2R R10, SR_TID.X ;  /* 0x00000000000a7919 */ /* 0x001e220000002100 */
[----:B------:R-:W-:-:S04]  /*a8c0*/  SGXT R24, R24, 0x1 ;  /* 0x000000011818781a */ /* 0x000fc80000000200 */
[----:B------:R-:W-:-:S04]  /*a8d0*/  LOP3.LUT R22, R22, 0x90, R24, 0x78, !PT ;  /* 0x0000009016167812 */ /* 0x000fc800078e7818 */
[----:B------:R-:W-:Y:S02]  /*a8e0*/  LOP3.LUT R22, R22, 0x20, RZ, 0x3c, !PT ;  /* 0x0000002016167812 */ /* 0x000fe400078e3cff */
[----:B------:R-:W-:-:S03]  /*a8f0*/  SHF.R.S32.HI R23, RZ, 0x6, R11 ;  /* 0x00000006ff177819 */ /* 0x000fc6000001140b */
[----:B------:R-:W-:Y:S01]  /*a900*/  STS.U16 [R22+0x8100], R18 ;  /* 0x0081001216007388 */ /* 0x000fe20000000400 */
[----:B------:R-:W-:-:S03]  /*a910*/  IMAD.SHL.U32 R11, R0, 0x2, RZ ;  /* 0x00000002000b7824 */ /* 0x000fc600078e00ff */
[----:B------:R-:W-:Y:S01]  /*a920*/  STS.U16 [R22+0x8500], R2 ;  /* 0x0085000216007388 */ /* 0x000fe20000000400 */
[----:B------:R-:W-:-:S03]  /*a930*/  SGXT R23, R23, 0x1 ;  /* 0x000000011717781a */ /* 0x000fc60000000200 */
[----:B------:R-:W-:Y:S04]  /*a940*/  STS.U16 [R22+0x8900], R6 ;  /* 0x0089000616007388 */ /* 0x000fe80000000400 */
[----:B------:R0:W-:Y:S01]  /*a950*/  STS.U16 [R22+0x8d00], R13 ;  /* 0x008d000d16007388 */ /* 0x0001e20000000400 */
[----:B------:R-:W-:Y:S01]  /*a960*/  IMAD.SHL.U32 R0, R0, 0x2, RZ ;  /* 0x0000000200007824 */ /* 0x000fe200078e00ff */
[----:B------:R-:W-:Y:S02]  /*a970*/  LOP3.LUT R11, R11, 0x90, R23, 0x78, !PT ;  /* 0x000000900b0b7812 */ /* 0x000fe400078e7817 */
[----:B0-----:R-:W-:-:S04]  /*a980*/  SHF.R.S32.HI R22, RZ, 0x6, R10 ;  /* 0x00000006ff167819 */ /* 0x001fc8000001140a */
[----:B------:R-:W-:Y:S02]  /*a990*/  SGXT R22, R22, 0x1 ;  /* 0x000000011616781a */ /* 0x000fe40000000200 */
[----:B------:R-:W-:Y:S02]  /*a9a0*/  LOP3.LUT R11, R11, 0x40, RZ, 0x3c, !PT ;  /* 0x000000400b0b7812 */ /* 0x000fe400078e3cff */
[----:B------:R-:W-:-:S03]  /*a9b0*/  LOP3.LUT R0, R0, 0x90, R22, 0x78, !PT ;  /* 0x0000009000007812 */ /* 0x000fc600078e7816 */
[----:B------:R-:W-:Y:S01]  /*a9c0*/  STS.U16 [R11+0x8200], R16 ;  /* 0x008200100b007388 */ /* 0x000fe20000000400 */
[----:B------:R-:W-:-:S03]  /*a9d0*/  LOP3.LUT R0, R0, 0x60, RZ, 0x3c, !PT ;  /* 0x0000006000007812 */ /* 0x000fc600078e3cff */
[----:B------:R-:W-:Y:S04]  /*a9e0*/  STS.U16 [R11+0x8600], R3 ;  /* 0x008600030b007388 */ /* 0x000fe80000000400 */
[----:B------:R-:W-:Y:S04]  /*a9f0*/  STS.U16 [R11+0x8a00], R7 ;  /* 0x008a00070b007388 */ /* 0x000fe80000000400 */
[----:B------:R0:W-:Y:S04]  /*aa00*/  STS.U16 [R11+0x8e00], R15 ;  /* 0x008e000f0b007388 */ /* 0x0001e80000000400 */
[----:B------:R-:W-:Y:S04]  /*aa10*/  STS.U16 [R0+0x8300], R14 ;  /* 0x0083000e00007388 */ /* 0x000fe80000000400 */
[----:B------:R-:W-:Y:S04]  /*aa20*/  STS.U16 [R0+0x8700], R4 ;  /* 0x0087000400007388 */ /* 0x000fe80000000400 */
[----:B------:R-:W-:Y:S04]  /*aa30*/  STS.U16 [R0+0x8b00], R8 ;  /* 0x008b000800007388 */ /* 0x000fe80000000400 */
[----:B------:R-:W-:Y:S04]  /*aa40*/  STS.U16 [R0+0x8f00], R17 ;  /* 0x008f001100007388 */ /* 0x000fe80000000400 */
[----:B------:R-:W-:Y:S01]  /*aa50*/  BAR.SYNC.DEFER_BLOCKING 0x0 ;  /* 0x0000000000007b1d */ /* 0x000fe20000010000 */
[C---:B0-----:R-:W-:Y:S01]  /*aa60*/  IMAD.SHL.U32 R11, R10.reuse, 0x2, RZ ;  /* 0x000000020a0b7824 */ /* 0x041fe200078e00ff */
[----:B------:R-:W-:-:S05]  /*aa70*/  LOP3.LUT R10, R10, 0x7, RZ, 0xc0, !PT ;  /* 0x000000070a0a7812 */ /* 0x000fca00078ec0ff */
[----:B------:R-:W-:-:S05]  /*aa80*/  IMAD R10, R10, 0x90, RZ ;  /* 0x000000900a0a7824 */ /* 0x000fca00078e02ff */
[----:B------:R-:W-:-:S05]  /*aa90*/  LOP3.LUT R10, R10, 0x30, R11, 0x78, !PT ;  /* 0x000000300a0a7812 */ /* 0x000fca00078e780b */
[----:B------:R-:W0:Y:S04]  /*aaa0*/  LDSM.16.M88.4 R12, [R10+0x8000] ;  /* 0x008000000a0c783b */ /* 0x000e280000000200 */
[----:B------:R-:W1:Y:S04]  /*aab0*/  LDSM.16.M88.4 R4, [R10+0x8400] ;  /* 0x008400000a04783b */ /* 0x000e680000000200 */
[----:B0-----:R-:W-:Y:S04]  /*aac0*/  STL.64 [R1+0x10], R12 ;  /* 0x0000100c01007387 */ /* 0x001fe80000100a00 */
[----:B------:R-:W-:Y:S01]  /*aad0*/  STL.64 [R1+0x18], R14 ;  /* 0x0000180e01007387 */ /* 0x000fe20000100a00 */
[----:B-1----:R-:W-:-:S02]  /*aae0*/  IMAD.MOV.U32 R2, RZ, RZ, R4 ;  /* 0x000000ffff027224 */ /* 0x002fc400078e0004 */
[----:B------:R-:W-:Y:S01]  /*aaf0*/  IMAD.MOV.U32 R0, RZ, RZ, R5 ;  /* 0x000000ffff007224 */ /* 0x000fe200078e0005 */
[----:B------:R-:W-:Y:S04]  /*ab00*/  STL.64 [R1+0x50], R4 ;  /* 0x0000500401007387 */ /* 0x000fe80000100a00 */
[----:B------:R-:W-:Y:S04]  /*ab10*/  STL.64 [R1+0x58], R6 ;  /* 0x0000580601007387 */ /* 0x000fe80000100a00 */
[----:B------:R-:W0:Y:S04]  /*ab20*/  LDSM.16.M88.4 R4, [R10+0x8800] ;  /* 0x008800000a04783b */ /* 0x000e280000000200 */
[----:B------:R-:W-:Y:S04]  /*ab30*/  LDSM.16.M88.4 R12, [R10+0x8c00] ;  /* 0x008c00000a0c783b */ /* 0x000fe80000000200 */
[----:B0-----:R-:W-:Y:S01]  /*ab40*/  STL.64 [R1+0x70], R4 ;  /* 0x0000700401007387 */ /* 0x001fe20000100a00 */
[----:B------:R-:W-:-:S02]  /*ab50*/  IMAD.MOV.U32 R8, RZ, RZ, R4 ;  /* 0x000000ffff087224 */ /* 0x000fc400078e0004 */
[----:B------:R-:W-:Y:S01]  /*ab60*/  IMAD.MOV.U32 R3, RZ, RZ, R5 ;  /* 0x000000ffff037224 */ /* 0x000fe200078e0005 */
[----:B------:R-:W-:Y:S04]  /*ab70*/  STL.64 [R1+0x78], R6 ;  /* 0x0000780601007387 */ /* 0x000fe80000100a00 */
[----:B--2---:R-:W0:Y:S04]  /*ab80*/  LDSM.16.MT88.4 R4, [R29+0x80] ;  /* 0x000080001d04783b */ /* 0x004e280000004200 */
[----:B------:R-:W-:Y:S04]  /*ab90*/  LDSM.16.MT88.4 R16, [R29+0x2000] ;  /* 0x002000001d10783b */ /* 0x000fe80000004200 */
[----:B------:R-:W-:Y:S04]  /*aba0*/  LDSM.16.MT88.4 R20, [R29+0x2100] ;  /* 0x002100001d14783b */ /* 0x000fe80000004200 */
[----:B------:R-:W-:Y:S04]  /*abb0*/  LDSM.16.MT88.4 R24, [R29] ;  /* 0x000000001d18783b */ /* 0x000fe80000004200 */
[----:B0-----:R-:W-:Y:S04]  /*abc0*/  STL.64 [R1+0xc28], R6 ;  /* 0x000c280601007387 */ /* 0x001fe80000100a00 */
[----:B------:R-:W-:Y:S04]  /*abd0*/  STL.64 [R1+0x60], R12 ;  /* 0x0000600c01007387 */ /* 0x000fe80000100a00 */
[----:B------:R-:W-:Y:S04]  /*abe0*/  STL.64 [R1+0x68], R14 ;  /* 0x0000680e01007387 */ /* 0x000fe80000100a00 */
[----:B------:R0:W-:Y:S04]  /*abf0*/  STL.64 [R1+0xc20], R4 ;  /* 0x000c200401007387 */ /* 0x0001e80000100a00 */
[----:B------:R-:W-:Y:S01]  /*ac00*/  LDSM.16.MT88.4 R12, [R29+0x180] ;  /* 0x000180001d0c783b */ /* 0x000fe20000004200 */
[----:B0-----:R-:W-:-:S03]  /*ac10*/  IMAD.MOV.U32 R4, RZ, RZ, R8 ;  /* 0x000000ffff047224 */ /* 0x001fc600078e0008 */
[----:B------:R-:W0:Y:S01]  /*ac20*/  LDSM.16.MT88.4 R8, [R29+0x100] ;  /* 0x000100001d08783b */ /* 0x000e220000004200 */
[----:B------:R-:W-:-:S05]  /*ac30*/  IMAD.MOV.U32 R5, RZ, RZ, R3 ;  /* 0x000000ffff057224 */ /* 0x000fca00078e0003 */
[----:B------:R-:W-:Y:S04]  /*ac40*/  STL.64 [R1+0xc30], R4 ;  /* 0x000c300401007387 */ /* 0x000fe80000100a00 */
[----:B0-----:R0:W-:Y:S04]  /*ac50*/  STL.64 [R1+0xbe0], R10 ;  /* 0x000be00a01007387 */ /* 0x0011e80000100a00 */
[----:B------:R1:W-:Y:S04]  /*ac60*/  STL.64 [R1+0xbd8], R8 ;  /* 0x000bd80801007387 */ /* 0x0003e80000100a00 */
[----:B------:R-:W-:Y:S01]  /*ac70*/  STL.64 [R1+0xbb8], R14 ;  /* 0x000bb80e01007387 */ /* 0x000fe20000100a00 */
[----:B0-----:R-:W-:-:S02]  /*ac80*/  IMAD.MOV.U32 R11, RZ, RZ, R16 ;  /* 0x000000ffff0b7224 */ /* 0x001fc400078e0010 */
[----:B------:R-:W-:Y:S02]  /*ac90*/  IMAD.MOV.U32 R10, RZ, RZ, R17 ;  /* 0x000000ffff0a7224 */ /* 0x000fe400078e0011 */
[----:B-1----:R-:W-:Y:S02]  /*aca0*/  IMAD.MOV.U32 R9, RZ, RZ, R18 ;  /* 0x000000ffff097224 */ /* 0x002fe400078e0012 */
[----:B------:R-:W-:Y:S01]  /*acb0*/  IMAD.MOV.U32 R8, RZ, RZ, R19 ;  /* 0x000000ffff087224 */ /* 0x000fe200078e0013 */
[----:B------:R-:W-:Y:S04]  /*acc0*/  STL.64 [R1+0xbb0], R12 ;  /* 0x000bb00c01007387 */ /* 0x000fe80000100a00 */
[----:B------:R-:W-:Y:S04]  /*acd0*/  STL.64 [R1+0xc40], R10 ;  /* 0x000c400a01007387 */ /* 0x000fe80000100a00 */
[----:B------:R0:W-:Y:S04]  /*ace0*/  STL.64 [R1+0xc38], R8 ;  /* 0x000c380801007387 */ /* 0x0001e80000100a00 */
[----:B------:R-:W1:Y:S04]  /*acf0*/  LDSM.16.MT88.4 R16, [R29+0x2080] ;  /* 0x002080001d10783b */ /* 0x000e680000004200 */
[----:B0-----:R-:W2:Y:S04]  /*ad00*/  LDL.LU.64 R8, [R1+0x1e0] ;  /* 0x0001e00001087983 */ /* 0x001ea80000300a00 */
[----:B------:R-:W2:Y:S04]  /*ad10*/  LDL.LU.64 R10, [R1+0x1e8] ;  /* 0x0001e800010a7983 */ /* 0x000ea80000300a00 */
[----:B------:R-:W3:Y:S04]  /*ad20*/  LDL.LU.64 R4, [R1+0x1b0] ;  /* 0x0001b00001047983 */ /* 0x000ee80000300a00 */
[----:B------:R-:W4:Y:S04]  /*ad30*/  LDL.LU.64 R6, [R1+0x1b8] ;  /* 0x0001b80001067983 */ /* 0x000f280000300a00 */
[----:B----4-:R-:W-:Y:S04]  /*ad40*/  STL.64 [R1+0xc50], R6 ;  /* 0x000c500601007387 */ /* 0x010fe80000100a00 */
[----:B---3--:R0:W-:Y:S04]  /*ad50*/  STL.64 [R1+0xc48], R4 ;  /* 0x000c480401007387 */ /* 0x0081e80000100a00 */
[----:B0-----:R-:W2:Y:S04]  /*ad60*/  LDL.64 R4, [R1+0x10] ;  /* 0x0000100001047983 */ /* 0x001ea80000100a00 */
[----:B------:R-:W3:Y:S04]  /*ad70*/  LDL.LU.64 R12, [R1+0x1a0] ;  /* 0x0001a000010c7983 */ /* 0x000ee80000300a00 */
[----:B------:R-:W3:Y:S04]  /*ad80*/  LDL.LU.64 R14, [R1+0x1a8] ;  /* 0x0001a800010e7983 */ /* 0x000ee80000300a00 */
[----:B-1----:R-:W-:Y:S04]  /*ad90*/  STL.64 [R1+0xb50], R18 ;  /* 0x000b501201007387 */ /* 0x002fe80000100a00 */
[----:B------:R-:W-:Y:S04]  /*ada0*/  STL.64 [R1+0xb48], R16 ;  /* 0x000b481001007387 */ /* 0x000fe80000100a00 */
[----:B------:R-:W-:Y:S04]  /*adb0*/  STL [R1+0xbd0], R29 ;  /* 0x000bd01d01007387 */ /* 0x000fe80000100800 */
[----:B------:R-:W-:Y:S04]  /*adc0*/  STL.64 [R1+0xaf8], R22 ;  /* 0x000af81601007387 */ /* 0x000fe80000100a00 */
[----:B------:R0:W-:Y:S04]  /*add0*/  STL.64 [R1+0xaf0], R20 ;  /* 0x000af01401007387 */ /* 0x0001e80000100a00 */
[----:B0-----:R-:W4:Y:S04]  /*ade0*/  LDL.LU.64 R20, [R1+0x60] ;  /* 0x0000600001147983 */ /* 0x001f280000300a00 */
[----:B------:R-:W3:Y:S04]  /*adf0*/  LDL.LU.64 R22, [R1+0x68] ;  /* 0x0000680001167983 */ /* 0x000ee80000300a00 */
[----:B------:R-:W3:Y:S01]  /*ae00*/  LDL.LU.64 R6, [R1+0xc50] ;  /* 0x000c500001067983 */ /* 0x000ee20000300a00 */
[----:B--2---:R-:W-:Y:S01]  /*ae10*/  HMMA.16816.F32.BF16 R8, R24, R4, R8 ;  /* 0x000000041808723c */ /* 0x004fe20000041808 */
[----:B------:R-:W-:-:S02]  /*ae20*/  IMAD.MOV.U32 R29, RZ, RZ, R4 ;  /* 0x000000ffff1d7224 */ /* 0x000fc400078e0004 */
[----:B------:R-:W-:Y:S02]  /*ae30*/  IMAD.MOV.U32 R28, RZ, RZ, R5 ;  /* 0x000000ffff1c7224 */ /* 0x000fe400078e0005 */
[----:B------:R-:W3:Y:S01]  /*ae40*/  LDL.LU.64 R4, [R1+0xc48] ;  /* 0x000c480001047983 */ /* 0x000ee20000300a00 */
[----:B------:R-:W-:Y:S02]  /*ae50*/  IMAD.MOV.U32 R16, RZ, RZ, R2 ;  /* 0x000000ffff107224 */ /* 0x000fe400078e0002 */
[----:B------:R-:W-:Y:S11]  /*ae60*/  IMAD.MOV.U32 R17, RZ, RZ, R0 ;  /* 0x000000ffff117224 */ /* 0x000ff600078e0000 */
[----:B------:R-:W-:Y:S05]  /*ae70*/  @!UPT UIADD3 URZ, URZ, URZ, URZ ;  /* 0x0000003f3f3ff290 */ /* 0x000fea000fffe03f */
[----:B------:R-:W-:Y:S01]  /*ae80*/  IMAD.MOV.U32 R3, RZ, RZ, R9 ;  /* 0x000000ffff037224 */ /* 0x000fe200078e0009 */
[----:B------:R0:W-:Y:S01]  /*ae90*/  STL [R1+0xd0], R8 ;  /* 0x0000d00801007387 */ /* 0x0001e20000100800 */
[----:B------:R-:W-:Y:S02]  /*aea0*/  IMAD.MOV.U32 R2, RZ, RZ, R10 ;  /* 0x000000ffff027224 */ /* 0x000fe400078e000a */
[----:B------:R-:W-:Y:S02]  /*aeb0*/  IMAD.MOV.U32 R0, RZ, RZ, R11 ;  /* 0x000000ffff007224 */ /* 0x000fe400078e000b */
[----:B------:R-:W2:Y:S04]  /*aec0*/  LDL.LU.64 R10, [R1+0xc40] ;  /* 0x000c4000010a7983 */ /* 0x000ea80000300a00 */
[----:B0-----:R-:W2:Y:S04]  /*aed0*/  LDL.LU.64 R8, [R1+0xc38] ;  /* 0x000c380001087983 */ /* 0x001ea80000300a00 */
[----:B------:R-:W-:Y:S01]  /*aee0*/  STL [R1+0xbd4], R3 ;  /* 0x000bd40301007387 */ /* 0x000fe20000100800 */
[C---:B---3--:R-:W-:Y:S03]  /*aef0*/  HMMA.16816.F32.BF16 R16, R24.reuse, R16, R4 ;  /* 0x000000101810723c */ /* 0x048fe60000041804 */
[----:B------:R-:W3:Y:S05]  /*af00*/  LDL.LU.64 R4, [R1+0xc30] ;  /* 0x000c300001047983 */ /* 0x000eea0000300a00 */
[----:B---3--:R-:W-:Y:S01]  /*af10*/  HMMA.16816.F32.BF16 R12, R24, R4, R12 ;  /* 0x00000004180c723c */ /* 0x008fe2000004180c */
[----:B------:R-:W4:Y:S11]  /*af20*/  LDL.LU.64 R4, [R1+0x190] ;  /* 0x0001900001047983 */ /* 0x000f360000300a00 */
[----:B------:R-:W-:Y:S03]  /*af30*/  @!UPT UIADD3 URZ, URZ, URZ, URZ ;  /* 0x0000003f3f3ff290 */ /* 0x000fe6000fffe03f */
[----:B------:R-:W-:Y:S04]  /*af40*/  STL.64 [R1+0xc0], R16 ;  /* 0x0000c01001007387 */ /* 0x000fe80000100a00 */
[----:B------:R-:W-:Y:S04]  /*af50*/  STL.64 [R1+0xc8], R18 ;  /* 0x0000c81201007387 */ /* 0x000fe80000100a00 */
[----:B------:R-:W4:Y:S04]  /*af60*/  LDL.LU.64 R6, [R1+0x198] ;  /* 0x0001980001067983 */ /* 0x000f280000300a00 */
[----:B------:R0:W-:Y:S04]  /*af70*/  STL.64 [R1+0xb0], R12 ;  /* 0x0000b00c01007387 */ /* 0x0001e80000100a00 */
[----:B------:R1:W-:Y:S04]  /*af80*/  STL.64 [R1+0xb8], R14 ;  /* 0x0000b80e01007387 */ /* 0x0003e80000100a00 */
[----:B0-----:R-:W3:Y:S04]  /*af90*/  LDL.LU.64 R12, [R1+0x160] ;  /* 0x00016000010c7983 */ /* 0x001ee80000300a00 */
[----:B-1----:R-:W2:Y:S04]  /*afa0*/  LDL.LU.64 R14, [R1+0x168] ;  /* 0x00016800010e7983 */ /* 0x002ea80000300a00 */
[----:B--2---:R-:W-:Y:S04]  /*afb0*/  STL.64 [R1+0xc00], R14 ;  /* 0x000c000e01007387 */ /* 0x004fe80000100a00 */
[----:B---3--:R0:W-:Y:S04]  /*afc0*/  STL.64 [R1+0xbf8], R12 ;  /* 0x000bf80c01007387 */ /* 0x0081e80000100a00 */
[----:B0-----:R-:W2:Y:S04]  /*afd0*/  LDL.LU.64 R12, [R1+0x170] ;  /* 0x00017000010c7983 */ /* 0x001ea80000300a00 */
[----:B------:R-:W3:Y:S01]  /*afe0*/  LDL.LU.64 R14, [R1+0x178] ;  /* 0x00017800010e7983 */ /* 0x000ee20000300a00 */
[----:B------:R-:W-:-:S02]  /*aff0*/  IMAD.MOV.U32 R18, RZ, RZ, R9 ;  /* 0x000000ffff127224 */ /* 0x000fc400078e0009 */
[----:B------:R-:W-:Y:S02]  /*b000*/  IMAD.MOV.U32 R19, RZ, RZ, R8 ;  /* 0x000000ffff137224 */ /* 0x000fe400078e0008 */
[----:B------:R-:W-:Y:S02]  /*b010*/  IMAD.MOV.U32 R16, RZ, RZ, R11 ;  /* 0x000000ffff107224 */ /* 0x000fe400078e000b */
[----:B------:R-:W-:Y:S01]  /*b020*/  IMAD.MOV.U32 R17, RZ, RZ, R10 ;  /* 0x000000ffff117224 */ /* 0x000fe200078e000a */
[----:B---3--:R-:W-:Y:S04]  /*b030*/  STL.64 [R1+0xc18], R14 ;  /* 0x000c180e01007387 */ /* 0x008fe80000100a00 */
[----:B--2---:R0:W-:Y:S04]  /*b040*/  STL.64 [R1+0xc10], R12 ;  /* 0x000c100c01007387 */ /* 0x0041e80000100a00 */
[----:B0-----:R-:W2:Y:S04]  /*b050*/  LDL.LU.64 R12, [R1+0x180] ;  /* 0x00018000010c7983 */ /* 0x001ea80000300a00 */
[----:B------:R-:W2:Y:S04]  /*b060*/  LDL.LU.64 R14, [R1+0x188] ;  /* 0x00018800010e7983 */ /* 0x000ea80000300a00 */
[----:B------:R-:W3:Y:S04]  /*b070*/  LDL.LU.64 R8, [R1+0x150] ;  /* 0x0001500001087983 */ /* 0x000ee80000300a00 */
[----:B------:R-:W2:Y:S04]  /*b080*/  LDL.LU.64 R10, [R1+0x158] ;  /* 0x00015800010a7983 */ /* 0x000ea80000300a00 */
[----:B--2---:R-:W-:Y:S04]  /*b090*/  STL.64 [R1+0xbf0], R10 ;  /* 0x000bf00a01007387 */ /* 0x004fe80000100a00 */
[----:B---3--:R0:W-:Y:S04]  /*b0a0*/  STL.64 [R1+0xbe8], R8 ;  /* 0x000be80801007387 */ /* 0x0081e80000100a00 */
[----:B0-----:R-:W2:Y:S01]  /*b0b0*/  LDL.LU.64 R8, [R1+0x70] ;  /* 0x0000700001087983 */ /* 0x001ea20000300a00 */
[----:B----4-:R-:W-:Y:S03]  /*b0c0*/  HMMA.16816.F32.BF16 R24, R24, R20, R4 ;  /* 0x000000141818723c */ /* 0x010fe60000041804 */
[----:B--2---:R0:W-:Y:S04]  /*b0d0*/  STL.64 [R1+0xc08], R8 ;  /* 0x000c080801007387 */ /* 0x0041e80000100a00 */
[----:B0-----:R-:W2:Y:S04]  /*b0e0*/  LDL.LU.64 R8, [R1+0x50] ;  /* 0x0000500001087983 */ /* 0x001ea80000300a00 */
[----:B------:R-:W-:Y:S04]  /*b0f0*/  STL.64 [R1+0xb80], R18 ;  /* 0x000b801201007387 */ /* 0x000fe80000100a00 */
[----:B------:R0:W-:Y:S04]  /*b100*/  STL.64 [R1+0xb78], R16 ;  /* 0x000b781001007387 */ /* 0x0001e80000100a00 */
[----:B------:R-:W3:Y:S04]  /*b110*/  LDL.LU.64 R6, [R1+0xc28] ;  /* 0x000c280001067983 */ /* 0x000ee80000300a00 */
[----:B------:R-:W3:Y:S01]  /*b120*/  LDL.LU.64 R4, [R1+0xc20] ;  /* 0x000c200001047983 */ /* 0x000ee20000300a00 */
[----:B0-----:R-:W-:-:S02]  /*b130*/  IMAD.MOV.U32 R16, RZ, RZ, R29 ;  /* 0x000000ffff107224 */ /* 0x001fc400078e001d */
[----:B------:R-:W-:Y:S01]  /*b140*/  IMAD.MOV.U32 R17, RZ, RZ, R28 ;  /* 0x000000ffff117224 */ /* 0x000fe200078e001c */
[----:B------:R0:W-:Y:S04]  /*b150*/  STL.64 [R1+0xa0], R24 ;  /* 0x0000a01801007387 */ /* 0x0001e80000100a00 */
[----:B------:R1:W-:Y:S04]  /*b160*/  STL.64 [R1+0xa8], R26 ;  /* 0x0000a81a01007387 */ /* 0x0003e80000100a00 */
[----:B0-----:R-:W4:Y:S04]  /*b170*/  LDL.LU.64 R24, [R1+0x140] ;  /* 0x0001400001187983 */ /* 0x001f280000300a00 */
[----:B-1----:R-:W4:Y:S01]  /*b180*/  LDL.LU.64 R26, [R1+0x148] ;  /* 0x00014800011a7983 */ /* 0x002f220000300a00 */
[----:B---3--:R-:W-:Y:S11]  /*b190*/  HMMA.16816.F32.BF16 R12, R4, R16, R12 ;  /* 0x00000010040c723c */ /* 0x008ff6000004180c */
[----:B------:R-:W-:Y:S11]  /*b1a0*/  @!UPT UIADD3 URZ, URZ, URZ, URZ ;  /* 0x0000003f3f3ff290 */ /* 0x000ff6000fffe03f */
[----:B------:R-:W-:Y:S01]  /*b1b0*/  @!UPT UIADD3 URZ, URZ, URZ, URZ ;  /* 0x0000003f3f3ff290 */ /* 0x000fe2000fffe03f */
[----:B------:R-:W-:Y:S04]  /*b1c0*/  STL.64 [R1+0x90], R12 ;  /* 0x0000900c01007387 */ /* 0x000fe80000100a00 */
[----:B------:R0:W-:Y:S04]  /*b1d0*/  STL.64 [R1+0x98], R14 ;  /* 0x0000980e01007387 */ /* 0x0001e80000100a00 */
[----:B0-----:R-:W3:Y:S04]  /*b1e0*/  LDL.LU.64 R14, [R1+0xc18] ;  /* 0x000c1800010e7983 */ /* 0x001ee80000300a00 */
[----:B------:R-:W3:Y:S01]  /*b1f0*/  LDL.LU.64 R12, [R1+0xc10] ;  /* 0x000c1000010c7983 */ /* 0x000ee20000300a00 */
[----:B--2---:R-:W-:-:S02]  /*b200*/  IMAD.MOV.U32 R3, RZ, RZ, R8 ;  /* 0x000000ffff037224 */ /* 0x004fc400078e0008 */
[----:B------:R-:W-:Y:S01]  /*b210*/  IMAD.MOV.U32 R29, RZ, RZ, R9 ;  /* 0x000000ffff1d7224 */ /* 0x000fe200078e0009 */
[----:B---3--:R-:W-:Y:S01]  /*b220*/  HMMA.16816.F32.BF16 R12, R4, R8, R12 ;  /* 0x00000008040c723c */ /* 0x008fe2000004180c */
[----:B------:R-:W2:Y:S11]  /*b230*/  LDL.LU.64 R8, [R1+0xc08] ;  /* 0x000c080001087983 */ /* 0x000eb60000300a00 */
[----:B------:R-:W-:Y:S11]  /*b240*/  @!UPT UIADD3 URZ, URZ, URZ, URZ ;  /* 0x0000003f3f3ff290 */ /* 0x000ff6000fffe03f */
[----:B------:R-:W-:Y:S01]  /*b250*/  STL.64 [R1+0x80], R12 ;  /* 0x0000800c01007387 */ /* 0x000fe20000100a00 */
[----:B------:R-:W-:-:S03]  /*b260*/  IMAD.MOV.U32 R28, RZ, RZ, R15 ;  /* 0x000000ffff1c7224 */ /* 0x000fc600078e000f */
[----:B------:R0:W-:Y:S04]  /*b270*/  STL [R1+0x88], R14 ;  /* 0x0000880e01007387 */ /* 0x0001e80000100800 */
[----:B0-----:R-:W2:Y:S04]  /*b280*/  LDL.LU.64 R14, [R1+0xc00] ;  /* 0x000c0000010e7983 */ /* 0x001ea80000300a00 */
[----:B------:R-:W2:Y:S04]  /*b290*/  LDL.LU.64 R12, [R1+0xbf8] ;  /* 0x000bf800010c7983 */ /* 0x000ea80000300a00 */
[----:B------:R-:W-:Y:S01]  /*b2a0*/  STL [R1+0xb70], R28 ;  /* 0x000b701c01007387 */ /* 0x000fe20000100800 */
[----:B--2---:R-:W-:Y:S11]  /*b2b0*/  HMMA.16816.F32.BF16 R12, R4, R8, R12 ;  /* 0x00000008040c723c */ /* 0x004ff6000004180c */
[----:B------:R-:W-:Y:S11]  /*b2c0*/  @!UPT UIADD3 URZ, URZ, URZ, URZ ;  /* 0x0000003f3f3ff290 */ /* 0x000ff6000fffe03f */
[----:B------:R-:W-:Y:S01]  /*b2d0*/  @!UPT UIADD3 URZ, URZ, URZ, URZ ;  /* 0x0000003f3f3ff290 */ /* 0x000fe2000fffe03f */
[----:B------:R0:W-:Y:S04]  /*b2e0*/  STL.64 [R1+0x40], R12 ;  /* 0x0000400c01007387 */ /* 0x0001e80000100a00 */
[----:B------:R-:W-:Y:S04]  /*b2f0*/  STL.64 [R1+0x48], R14 ;  /* 0x0000480e01007387 */ /* 0x000fe80000100a00 */
[----:B------:R-:W2:Y:S01]  /*b300*/  LDL.LU.64 R10, [R1+0xbf0] ;  /* 0x000bf000010a7983 */ /* 0x000ea20000300a00 */
[----:B0-----:R-:W-:Y:S02]  /*b310*/  IMAD.MOV.U32 R13, RZ, RZ, R8 ;  /* 0x000000ffff0d7224 */ /* 0x001fe400078e0008 */
[----:B------:R-:W-:-:S02]  /*b320*/  IMAD.MOV.U32 R12, RZ, RZ, R9 ;  /* 0x000000ffff0c7224 */ /* 0x000fc400078e0009 */
[----:B------:R-:W2:Y:S02]  /*b330*/  LDL.LU.64 R8, [R1+0xbe8] ;  /* 0x000be80001087983 */ /* 0x000ea40000300a00 */
[----:B--2---:R-:W-:Y:S02]  /*b340*/  HMMA.16816.F32.BF16 R4, R4, R20, R8 ;  /* 0x000000140404723c */ /* 0x004fe40000041808 */
[----:B------:R-:W4:Y:S04]  /*b350*/  LDL.LU.64 R10, [R1+0xbe0] ;  /* 0x000be000010a7983 */ /* 0x000f280000300a00 */
[----:B------:R-:W4:Y:S11]  /*b360*/  LDL.LU.64 R8, [R1+0xbd8] ;  /* 0x000bd80001087983 */ /* 0x000f360000300a00 */
[----:B------:R-:W-:Y:S06]  /*b370*/  @!UPT UIADD3 URZ, URZ, URZ, URZ ;  /* 0x0000003f3f3ff290 */ /* 0x000fec000fffe03f */
[----:B------:R0:W-:Y:S01]  /*b380*/  STL.64 [R1+0x20], R4 ;  /* 0x0000200401007387 */ /* 0x0001e20000100a00 */
[----:B------:R-:W-:-:S03]  /*b390*/  IMAD.MOV.U32 R28, RZ, RZ, R7 ;  /* 0x000000ffff1c7224 */ /* 0x000fc600078e0007 */
[----:B------:R1:W-:Y:S04]  /*b3a0*/  STL [R1+0x28], R6 ;  /* 0x0000280601007387 */ /* 0x0003e80000100800 */
[----:B------:R-:W-:Y:S04]  /*b3b0*/  STL.64 [R1+0xbc8], R22 ;  /* 0x000bc81601007387 */ /* 0x000fe80000100a00 */
[----:B------:R-:W-:Y:S04]  /*b3c0*/  STL.64 [R1+0xbc0], R20 ;  /* 0x000bc01401007387 */ /* 0x000fe80000100a00 */
[----:B------:R-:W-:Y:S04]  /*b3d0*/  STL [R1+0xb74], R28 ;  /* 0x000b741c01007387 */ /* 0x000fe80000100800 */
[----:B0-----:R-:W2:Y:S04]  /*b3e0*/  LDL.LU.64 R4, [R1+0x130] ;  /* 0x0001300001047983 */ /* 0x001ea80000300a00 */
[----:B-1----:R-:W2:Y:S01]  /*b3f0*/  LDL.LU.64 R6, [R1+0x138] ;  /* 0x0001380001067983 */ /* 0x002ea20000300a00 */
[----:B----4-:R-:W-:Y:S11]  /*b400*/  HMMA.16816.F32.BF16 R24, R8, R16, R24 ;  /* 0x000000100818723c */ /* 0x010ff60000041818 */
[----:B------:R-:W-:Y:S11]  /*b410*/  @!UPT UIADD3 URZ, URZ, URZ, URZ ;  /* 0x0000003f3f3ff290 */ /* 0x000ff6000fffe03f */
[----:B------:R-:W-:Y:S01]  /*b420*/  @!UPT UIADD3 URZ, URZ, URZ, URZ ;  /* 0x0000003f3f3ff290 */ /* 0x000fe2000fffe03f */
[----:B------:R0:W-:Y:S04]  /*b430*/  STL.64 [R1+0xb08], R26 ;  /* 0x000b081a01007387 */ /* 0x0001e80000100a00 */
[----:B------:R1:W-:Y:S04]  /*b440*/  STL.64 [R1+0xb00], R24 ;  /* 0x000b001801007387 */ /* 0x0003e80000100a00 */
[----:B0-----:R-:W3:Y:S04]  /*b450*/  LDL R26, [R1+0x78] ;  /* 0x00007800011a7983 */ /* 0x001ee80000100800 */
[----:B------:R-:W3:Y:S01]  /*b460*/  LDL R27, [R1+0x7c] ;  /* 0x00007c00011b7983 */ /* 0x000ee20000100800 */
[----:B-1----:R-:W-:-:S02]  /*b470*/  IMAD.MOV.U32 R24, RZ, RZ, R13 ;  /* 0x000000ffff187224 */ /* 0x002fc400078e000d */
[----:B------:R-:W-:Y:S01]  /*b480*/  IMAD.MOV.U32 R25, RZ, RZ, R12 ;  /* 0x000000ffff197224 */ /* 0x000fe200078e000c */
[----:B------:R-:W4:Y:S04]  /*b490*/  LDL.LU.64 R20, [R1+0xf0] ;  /* 0x0000f00001147983 */ /* 0x000f280000300a00 */
[----:B------:R-:W4:Y:S04]  /*b4a0*/  LDL.LU.64 R22, [R1+0xf8] ;  /* 0x0000f80001167983 */ /* 0x000f280000300a00 */
[----:B------:R-:W2:Y:S04]  /*b4b0*/  LDL.LU.64 R12, [R1+0x120] ;  /* 0x00012000010c7983 */ /* 0x000ea80000300a00 */
[----:B------:R-:W2:Y:S04]  /*b4c0*/  LDL.LU.64 R14, [R1+0x128] ;  /* 0x00012800010e7983 */ /* 0x000ea80000300a00 */
[----:B------:R-:W2:Y:S04]  /*b4d0*/  LDL.LU.64 R16, [R1+0xe0] ;  /* 0x0000e00001107983 */ /* 0x000ea80000300a00 */
[----:B------:R-:W2:Y:S01]  /*b4e0*/  LDL.LU.64 R18, [R1+0xe8] ;  /* 0x0000e80001127983 */ /* 0x000ea20000300a00 */
[----:B----4-:R-:W-:Y:S03]  /*b4f0*/  HMMA.16816.F32.BF16 R20, R8, R24, R20 ;  /* 0x000000180814723c */ /* 0x010fe60000041814 */
[----:B--2---:R-:W-:Y:S04]  /*b500*/  STL.64 [R1+0xb90], R18 ;  /* 0x000b901201007387 */ /* 0x004fe80000100a00 */
[----:B------:R0:W-:Y:S02]  /*b510*/  STL.64 [R1+0xb88], R16 ;  /* 0x000b881001007387 */ /* 0x0001e40000100a00 */
[----:B0-----:R-:W-:-:S02]  /*b520*/  IMAD.MOV.U32 R16, RZ, RZ, R3 ;  /* 0x000000ffff107224 */ /* 0x001fc400078e0003 */
[----:B------:R-:W-:Y:S01]  /*b530*/  IMAD.MOV.U32 R17, RZ, RZ, R29 ;  /* 0x000000ffff117224 */ /* 0x000fe200078e001d */
[----:B------:R-:W2:Y:S04]  /*b540*/  LDL.LU R3, [R1+0xbd4] ;  /* 0x000bd40001037983 */ /* 0x000ea80000300800 */
[----:B------:R-:W4:Y:S02]  /*b550*/  LDL.LU R29, [R1+0xbd0] ;  /* 0x000bd000011d7983 */ /* 0x000f240000300800 */
[C---:B------:R-:W-:Y:S02]  /*b560*/  HMMA.16816.F32.BF16 R4, R8.reuse, R16, R4 ;  /* 0x000000100804723c */ /* 0x040fe40000041804 */
[----:B------:R0:W-:Y:S04]  /*b570*/  STL.64 [R1+0xba8], R16 ;  /* 0x000ba81001007387 */ /* 0x0001e80000100a00 */
[----:B------:R-:W-:Y:S01]  /*b580*/  IMAD.MOV.U32 R28, RZ, RZ, R22 ;  /* 0x000000ffff1c7224 */ /* 0x000fe200078e0016 */
[----:B0-----:R-:W2:Y:S04]  /*b590*/  LDL.LU.64 R16, [R1+0x100] ;  /* 0x0001000001107983 */ /* 0x001ea80000300a00 */
[----:B------:R-:W2:Y:S11]  /*b5a0*/  LDL.LU.64 R18, [R1+0x108] ;  /* 0x0001080001127983 */ /* 0x000eb60000300a00 */
[----:B------:R-:W-:Y:S01]  /*b5b0*/  @!UPT UIADD3 URZ, URZ, URZ, URZ ;  /* 0x0000003f3f3ff290 */ /* 0x000fe2000fffe03f */
[----:B------:R-:W-:Y:S04]  /*b5c0*/  STL.64 [R1+0xae8], R6 ;  /* 0x000ae80601007387 */ /* 0x000fe80000100a00 */
[----:B------:R0:W-:Y:S04]  /*b5d0*/  STL.64 [R1+0xae0], R4 ;  /* 0x000ae00401007387 */ /* 0x0001e80000100a00 */
[----:B0-----:R-:W2:Y:S04]  /*b5e0*/  LDL.LU.64 R4, [R1+0x10] ;  /* 0x0000100001047983 */ /* 0x001ea80000300a00 */
[----:B------:R-:W2:Y:S04]  /*b5f0*/  LDL.LU.64 R6, [R1+0x18] ;  /* 0x0000180001067983 */ /* 0x000ea80000300a00 */
[----:B------:R-:W-:Y:S04]  /*b600*/  STL.64 [R1+0xf0], R20 ;  /* 0x0000f01401007387 */ /* 0x000fe80000100a00 */
[----:B------:R0:W-:Y:S04]  /*b610*/  STL [R1+0xfc], R23 ;  /* 0x0000fc1701007387 */ /* 0x0001e80000100800 */
[----:B0-----:R-:W2:Y:S04]  /*b620*/  LDL.LU.64 R22, [R1+0xbc8] ;  /* 0x000bc80001167983 */ /* 0x001ea80000300a00 */
[----:B------:R-:W2:Y:S04]  /*b630*/  LDL.LU.64 R20, [R1+0xbc0] ;  /* 0x000bc00001147983 */ /* 0x000ea80000300a00 */
[----:B---3--:R-:W-:Y:S04]  /*b640*/  STL.64 [R1+0xba0], R26 ;  /* 0x000ba01a01007387 */ /* 0x008fe80000100a00 */
[----:B------:R0:W-:Y:S04]  /*b650*/  STL.64 [R1+0xb98], R24 ;  /* 0x000b981801007387 */ /* 0x0001e80000100a00 */
[----:B0-----:R-:W3:Y:S04]  /*b660*/  LDL.LU.64 R24, [R1+0x110] ;  /* 0x0001100001187983 */ /* 0x001ee80000300a00 */
[----:B------:R-:W3:Y:S01]  /*b670*/  LDL.LU.64 R26, [R1+0x118] ;  /* 0x00011800011a7983 */ /* 0x000ee20000300a00 */
[----:B--2---:R-:W-:Y:S03]  /*b680*/  HMMA.16816.F32.BF16 R8, R8, R20, R12 ;  /* 0x000000140808723c */ /* 0x004fe6000004180c */
[----:B------:R-:W2:Y:S04]  /*b690*/  LDL.LU.64 R14, [R1+0xbb8] ;  /* 0x000bb800010e7983 */ /* 0x000ea80000300a00 */
[----:B------:R-:W2:Y:S11]  /*b6a0*/  LDL.LU.64 R12, [R1+0xbb0] ;  /* 0x000bb000010c7983 */ /* 0x000eb60000300a00 */
[----:B------:R-:W-:Y:S05]  /*b6b0*/  @!UPT UIADD3 URZ, URZ, URZ, URZ ;  /* 0x0000003f3f3ff290 */ /* 0x000fea000fffe03f */
[----:B------:R-:W-:Y:S04]  /*b6c0*/  STL.64 [R1+0xac8], R10 ;  /* 0x000ac80a01007387 */ /* 0x000fe80000100a00 */
[----:B------:R0:W-:Y:S04]  /*b6d0*/  STL.64 [R1+0xac0], R8 ;  /* 0x000ac00801007387 */ /* 0x0001e80000100a00 */
[----:B0-----:R-:W3:Y:S01]  /*b6e0*/  LDL.LU R8, [R1+0xd0] ;  /* 0x0000d00001087983 */ /* 0x001ee20000300800 */
[C---:B--2---:R-:W-:Y:S11]  /*b6f0*/  HMMA.16816.F32.BF16 R16, R12.reuse, R4, R16 ;  /* 0x000000040c10723c */ /* 0x044ff60000041810 */
[----:B------:R-:W-:Y:S11]  /*b700*/  @!UPT UIADD3 URZ, URZ, URZ, URZ ;  /* 0x0000003f3f3ff290 */ /* 0x000ff6000fffe03f */
[----:B------:R-:W-:Y:S01]  /*b710*/  @!UPT UIADD3 URZ, URZ, URZ, URZ ;  /* 0x0000003f3f3ff290 */ /* 0x000fe2000fffe03f */
[----:B------:R0:W-:Y:S04]  /*b720*/  STL.64 [R1+0x100], R16 ;  /* 0x0001001001007387 */ /* 0x0001e80000100a00 */
[----:B------:R3:W-:Y:S04]  /*b730*/  STL.64 [R1+0x108], R18 ;  /* 0x0001081201007387 */ /* 0x0007e80000100a00 */
[----:B0-----:R-:W3:Y:S02]  /*b740*/  LDL.LU.64 R16, [R1+0xba8] ;  /* 0x000ba80001107983 */ /* 0x001ee40000300a00 */
[C---:B---3--:R-:W-:Y:S02]  /*b750*/  HMMA.16816.F32.BF16 R16, R12.reuse, R16, R24 ;  /* 0x000000100c10723c */ /* 0x048fe40000041818 */
[----:B------:R-:W2:Y:S04]  /*b760*/  LDL.LU.64 R26, [R1+0xba0] ;  /* 0x000ba000011a7983 */ /* 0x000ea80000300a00 */
[----:B------:R-:W3:Y:S11]  /*b770*/  LDL.LU.64 R24, [R1+0xb98] ;  /* 0x000b980001187983 */ /* 0x000ef60000300a00 */
[----:B------:R-:W-:Y:S06]  /*b780*/  @!UPT UIADD3 URZ, URZ, URZ, URZ ;  /* 0x0000003f3f3ff290 */ /* 0x000fec000fffe03f */
[----:B------:R-:W-:Y:S04]  /*b790*/  STL.64 [R1+0x110], R16 ;  /* 0x0001101001007387 */ /* 0x000fe80000100a00 */
[----:B------:R0:W-:Y:S04]  /*b7a0*/  STL.64 [R1+0x118], R18 ;  /* 0x0001181201007387 */ /* 0x0001e80000100a00 */
[----:B0-----:R-:W3:Y:S04]  /*b7b0*/  LDL.LU.64 R18, [R1+0xb90] ;  /* 0x000b900001127983 */ /* 0x001ee80000300a00 */
[----:B------:R-:W3:Y:S02]  /*b7c0*/  LDL.LU.64 R16, [R1+0xb88] ;  /* 0x000b880001107983 */ /* 0x000ee40000300a00 */
[----:B---3--:R-:W-:Y:S11]  /*b7d0*/  HMMA.16816.F32.BF16 R16, R12, R24, R16 ;  /* 0x000000180c10723c */ /* 0x008ff60000041810 */
[----:B------:R-:W-:Y:S11]  /*b7e0*/  @!UPT UIADD3 URZ, URZ, URZ, URZ ;  /* 0x0000003f3f3ff290 */ /* 0x000ff6000fffe03f */
[----:B------:R-:W-:Y:S01]  /*b7f0*/  @!UPT UIADD3 URZ, URZ, URZ, URZ ;  /* 0x0000003f3f3ff290 */ /* 0x000fe2000fffe03f */
[----:B------:R-:W-:Y:S04]  /*b800*/  STL.64 [R1+0x120], R16 ;  /* 0x0001201001007387 */ /* 0x000fe80000100a00 */
[----:B------:R0:W-:Y:S04]  /*b810*/  STL.64 [R1+0x128], R18 ;  /* 0x0001281201007387 */ /* 0x0001e80000100a00 */
[----:B0-----:R-:W3:Y:S04]  /*b820*/  LDL.LU.64 R18, [R1+0xb80] ;  /* 0x000b800001127983 */ /* 0x001ee80000300a00 */
[----:B------:R-:W3:Y:S04]  /*b830*/  LDL.LU.64 R16, [R1+0xb78] ;  /* 0x000b780001107983 */ /* 0x000ee80000300a00 */
[----:B--2---:R0:W-:Y:S04]  /*b840*/  STL.64 [R1+0xb68], R26 ;  /* 0x000b681a01007387 */ /* 0x0041e80000100a00 */
[----:B------:R-:W2:Y:S04]  /*b850*/  LDL.LU.64 R24, [R1+0x30] ;  /* 0x0000300001187983 */ /* 0x000ea80000300a00 */
[----:B0-----:R-:W2:Y:S01]  /*b860*/  LDL.LU.64 R26, [R1+0x38] ;  /* 0x00003800011a7983 */ /* 0x001ea20000300a00 */
[----:B------:R-:W-:-:S02]  /*b870*/  IMAD.MOV.U32 R9, RZ, RZ, R3 ;  /* 0x000000ffff097224 */ /* 0x000fc400078e0003 */
[----:B------:R-:W-:Y:S02]  /*b880*/  IMAD.MOV.U32 R10, RZ, RZ, R2 ;  /* 0x000000ffff0a7224 */ /* 0x000fe400078e0002 */
[----:B------:R-:W-:Y:S01]  /*b890*/  IMAD.MOV.U32 R11, RZ, RZ, R0 ;  /* 0x000000ffff0b7224 */ /* 0x000fe200078e0000 */
[----:B------:R-:W-:Y:S01]  /*b8a0*/  STL.64 [R1+0xb60], R22 ;  /* 0x000b601601007387 */ /* 0x000fe20000100a00 */
[----:B--2---:R-:W-:Y:S03]  /*b8b0*/  HMMA.16816.F32.BF16 R24, R12, R20, R24 ;  /* 0x000000140c18723c */ /* 0x004fe60000041818 */
[----:B----4-:R-:W0:Y:S05]  /*b8c0*/  LDSM.16.MT88.4 R12, [R29+0x2180] ;  /* 0x002180001d0c783b */ /* 0x010e2a0000004200 */
[----:B---3--:R-:W-:Y:S11]  /*b8d0*/  HMMA.16816.F32.BF16 R8, R16, R6, R8 ;  /* 0x000000061008723c */ /* 0x008ff60000041808 */
[----:B------:R-:W-:Y:S04]  /*b8e0*/  @!UPT UIADD3 URZ, URZ, URZ, URZ ;  /* 0x0000003f3f3ff290 */ /* 0x000fe8000fffe03f */
[----:B------:R1:W-:Y:S04]  /*b8f0*/  STL.64 [R1+0xe0], R24 ;  /* 0x0000e01801007387 */ /* 0x0003e80000100a00 */
[----:B------:R2:W-:Y:S04]  /*b900*/  STL.64 [R1+0xe8], R26 ;  /* 0x0000e81a01007387 */ /* 0x0005e80000100a00 */
[----:B0-----:R-:W-:Y:S04]  /*b910*/  STL [R1+0xaac], R12 ;  /* 0x000aac0c01007387 */ /* 0x001fe80000100800 */
[----:B------:R-:W-:Y:S04]  /*b920*/  STL [R1+0xaa8], R13 ;  /* 0x000aa80d01007387 */ /* 0x000fe80000100800 */
[----:B------:R-:W-:Y:S04]  /*b930*/  STL [R1+0xaa4], R14 ;  /* 0x000aa40e01007387 */ /* 0x000fe80000100800 */
[----:B------:R-:W-:Y:S04]  /*b940*/  STL [R1+0xaa0], R15 ;  /* 0x000aa00f01007387 */ /* 0x000fe80000100800 */
[----:B------:R0:W-:Y:S04]  /*b950*/  STL [R1+0xd0], R8 ;  /* 0x0000d00801007387 */ /* 0x0001e80000100800 */
[----:B-1----:R-:W3:Y:S04]  /*b960*/  LDL.LU R24, [R1+0xc0] ;  /* 0x0000c00001187983 */ /* 0x002ee80000300800 */
[----:B------:R-:W3:Y:S01]  /*b970*/  LDL.LU R25, [R1+0xc4] ;  /* 0x0000c40001197983 */ /* 0x000ee20000300800 */
[----:B------:R-:W-:-:S03]  /*b980*/  IMAD.MOV.U32 R3, RZ, RZ, R9 ;  /* 0x000000ffff037224 */ /* 0x000fc600078e0009 */
[----:B--2---:R-:W3:Y:S01]  /*b990*/  LDL.LU R26, [R1+0xc8] ;  /* 0x0000c800011a7983 */ /* 0x004ee20000300800 */
[----:B------:R-:W-:-:S03]  /*b9a0*/  IMAD.MOV.U32 R2, RZ, RZ, R10 ;  /* 0x000000ffff027224 */ /* 0x000fc600078e000a */
[----:B------:R-:W3:Y:S01]  /*b9b0*/  LDL.LU R27, [R1+0xcc] ;  /* 0x0000cc00011b7983 */ /* 0x000ee20000300800 */
[----:B------:R-:W-:-:S03]  /*b9c0*/  IMAD.MOV.U32 R10, RZ, RZ, R28 ;  /* 0x000000ffff0a7224 */ /* 0x000fc600078e001c */
[----:B------:R-:W-:Y:S01]  /*b9d0*/  STL.64 [R1+0xb58], R6 ;  /* 0x000b580601007387 */ /* 0x000fe20000100a00 */
[----:B------:R-:W-:-:S03]  /*b9e0*/  IMAD.MOV.U32 R0, RZ, RZ, R11 ;  /* 0x000000ffff007224 */ /* 0x000fc600078e000b */
[----:B0-----:R-:W2:Y:S04]  /*b9f0*/  LDL.LU R8, [R1+0xf0] ;  /* 0x0000f00001087983 */ /* 0x001ea80000300800 */
[----:B------:R-:W2:Y:S04]  /*ba00*/  LDL.LU R9, [R1+0xf4] ;  /* 0x0000f40001097983 */ /* 0x000ea80000300800 */
[----:B------:R-:W4:Y:S04]  /*ba10*/  LDL.LU R28, [R1+0xb74] ;  /* 0x000b7400011c7983 */ /* 0x000f280000300800 */
[----:B------:R-:W2:Y:S04]  /*ba20*/  LDL.LU R11, [R1+0xfc] ;  /* 0x0000fc00010b7983 */ /* 0x000ea80000300800 */
[----:B--2---:R-:W-:Y:S04]  /*ba30*/  STL.64 [R1+0xad8], R10 ;  /* 0x000ad80a01007387 */ /* 0x004fe80000100a00 */
[----:B------:R0:W-:Y:S04]  /*ba40*/  STL.64 [R1+0xad0], R8 ;  /* 0x000ad00801007387 */ /* 0x0001e80000100a00 */
[----:B0-----:R-:W2:Y:S04]  /*ba50*/  LDL.LU R8, [R1+0x20] ;  /* 0x0000200001087983 */ /* 0x001ea80000300800 */
[----:B------:R-:W2:Y:S04]  /*ba60*/  LDL.LU R9, [R1+0x24] ;  /* 0x0000240001097983 */ /* 0x000ea80000300800 */
[----:B------:R-:W2:Y:S01]  /*ba70*/  LDL.LU R10, [R1+0x28] ;  /* 0x00002800010a7983 */ /* 0x000ea20000300800 */
[----:B----4-:R-:W-:-:S03]  /*ba80*/  IMAD.MOV.U32 R11, RZ, RZ, R28 ;  /* 0x000000ffff0b7224 */ /* 0x010fc600078e001c */
[----:B------:R-:W4:Y:S04]  /*ba90*/  LDL.LU R28, [R1+0xb70] ;  /* 0x000b7000011c7983 */ /* 0x000f280000300800 */
        /* <DEDUP_REMOVED lines=8> */
[----:B--2---:R-:W-:Y:S04]  /*bb20*/  STL.64 [R1+0xb18], R10 ;  /* 0x000b180a01007387 */ /* 0x004fe80000100a00 */
[----:B------:R0:W-:Y:S04]  /*bb30*/  STL.64 [R1+0xb10], R8 ;  /* 0x000b100801007387 */ /* 0x0001e80000100a00 */
[----:B0-----:R-:W2:Y:S04]  /*bb40*/  LDL.LU R8, [R1+0x40] ;  /* 0x0000400001087983 */ /* 0x001ea80000300800 */
[----:B------:R-:W2:Y:S04]  /*bb50*/  LDL.LU R9, [R1+0x44] ;  /* 0x0000440001097983 */ /* 0x000ea80000300800 */
[----:B------:R-:W2:Y:S04]  /*bb60*/  LDL.LU R10, [R1+0x48] ;  /* 0x00004800010a7983 */ /* 0x000ea80000300800 */
[----:B------:R-:W2:Y:S04]  /*bb70*/  LDL.LU R11, [R1+0x4c] ;  /* 0x00004c00010b7983 */ /* 0x000ea80000300800 */
[----:B--2---:R0:W-:Y:S04]  /*bb80*/  STL.64 [R1+0xb28], R10 ;  /* 0x000b280a01007387 */ /* 0x0041e80000100a00 */
[----:B------:R1:W-:Y:S04]  /*bb90*/  STL.64 [R1+0xb20], R8 ;  /* 0x000b200801007387 */ /* 0x0003e80000100a00 */
[----:B0-----:R-:W3:Y:S04]  /*bba0*/  LDL R10, [R1+0x58] ;  /* 0x00005800010a7983 */ /* 0x001ee80000100800 */
[----:B------:R-:W3:Y:S04]  /*bbb0*/  LDL R11, [R1+0x5c] ;  /* 0x00005c00010b7983 */ /* 0x000ee80000100800 */
[----:B------:R-:W-:Y:S04]  /*bbc0*/  STL [R1+0xab8], R0 ;  /* 0x000ab80001007387 */ /* 0x000fe80000100800 */
[----:B------:R-:W-:Y:S04]  /*bbd0*/  STL [R1+0xab4], R2 ;  /* 0x000ab40201007387 */ /* 0x000fe80000100800 */
[----:B------:R-:W-:Y:S01]  /*bbe0*/  STL [R1+0xab0], R3 ;  /* 0x000ab00301007387 */ /* 0x000fe20000100800 */
[----:B---3--:R-:W-:Y:S11]  /*bbf0*/  HMMA.16816.F32.BF16 R24, R16, R10, R24 ;  /* 0x0000000a1018723c */ /* 0x008ff60000041818 */
[----:B------:R-:W-:Y:S11]  /*bc00*/  @!UPT UIADD3 URZ, URZ, URZ, URZ ;  /* 0x0000003f3f3ff290 */ /* 0x000ff6000fffe03f */
[----:B------:R-:W-:Y:S02]  /*bc10*/  @!UPT UIADD3 URZ, URZ, URZ, URZ ;  /* 0x0000003f3f3ff290 */ /* 0x000fe4000fffe03f */
[----:B------:R-:W-:Y:S02]  /*bc20*/  IMAD.MOV.U32 R14, RZ, RZ, R26 ;  /* 0x000000ffff0e7224 */ /* 0x000fe400078e001a */
[----:B------:R-:W-:Y:S02]  /*bc30*/  IMAD.MOV.U32 R15, RZ, RZ, R27 ;  /* 0x000000ffff0f7224 */ /* 0x000fe400078e001b */
[----:B------:R-:W2:Y:S01]  /*bc40*/  LDL.LU.64 R26, [R1+0xb68] ;  /* 0x000b6800011a7983 */ /* 0x000ea20000300a00 */
[----:B------:R-:W-:-:S03]  /*bc50*/  IMAD.MOV.U32 R12, RZ, RZ, R24 ;  /* 0x000000ffff0c7224 */ /* 0x000fc600078e0018 */
[----:B------:R0:W-:Y:S01]  /*bc60*/  STL.64 [R1+0xb40], R10 ;  /* 0x000b400a01007387 */ /* 0x0001e20000100a00 */
[----:B------:R-:W-:-:S03]  /*bc70*/  IMAD.MOV.U32 R13, RZ, RZ, R25 ;  /* 0x000000ffff0d7224 */ /* 0x000fc600078e0019 */
[----:B-1----:R-:W3:Y:S04]  /*bc80*/  LDL.LU R8, [R1+0x90] ;  /* 0x0000900001087983 */ /* 0x002ee80000300800 */
[----:B------:R-:W3:Y:S04]  /*bc90*/  LDL.LU R9, [R1+0x94] ;  /* 0x0000940001097983 */ /* 0x000ee80000300800 */
[----:B0-----:R-:W3:Y:S04]  /*bca0*/  LDL.LU R10, [R1+0x98] ;  /* 0x00009800010a7983 */ /* 0x001ee80000300800 */
[----:B------:R-:W3:Y:S04]  /*bcb0*/  LDL.LU R11, [R1+0x9c] ;  /* 0x00009c00010b7983 */ /* 0x000ee80000300800 */
[----:B------:R0:W-:Y:S04]  /*bcc0*/  STL [R1+0xabc], R12 ;  /* 0x000abc0c01007387 */ /* 0x0001e80000100800 */
[----:B------:R-:W-:Y:S04]  /*bcd0*/  STL.64 [R1+0xb38], R14 ;  /* 0x000b380e01007387 */ /* 0x000fe80000100a00 */
[----:B------:R1:W-:Y:S04]  /*bce0*/  STL [R1+0xb30], R13 ;  /* 0x000b300d01007387 */ /* 0x0003e80000100800 */
[----:B0-----:R-:W3:Y:S04]  /*bcf0*/  LDL.LU R12, [R1+0x80] ;  /* 0x00008000010c7983 */ /* 0x001ee80000300800 */
[----:B-1----:R-:W3:Y:S04]  /*bd00*/  LDL.LU R13, [R1+0x84] ;  /* 0x00008400010d7983 */ /* 0x002ee80000300800 */
[----:B------:R-:W3:Y:S01]  /*bd10*/  LDL.LU R14, [R1+0x88] ;  /* 0x00008800010e7983 */ /* 0x000ee20000300800 */
[C---:B--2---:R-:W-:Y:S11]  /*bd20*/  HMMA.16816.F32.BF16 R20, R16.reuse, R26, R20 ;  /* 0x0000001a1014723c */ /* 0x044ff60000041814 */
[----:B------:R-:W-:Y:S11]  /*bd30*/  @!UPT UIADD3 URZ, URZ, URZ, URZ ;  /* 0x0000003f3f3ff290 */ /* 0x000ff6000fffe03f */
[----:B------:R-:W-:Y:S01]  /*bd40*/  @!UPT UIADD3 URZ, URZ, URZ, URZ ;  /* 0x0000003f3f3ff290 */ /* 0x000fe2000fffe03f */
[----:B------:R-:W-:Y:S04]  /*bd50*/  STL.64 [R1+0xb0], R20 ;  /* 0x0000b01401007387 */ /* 0x000fe80000100a00 */
[----:B------:R0:W-:Y:S04]  /*bd60*/  STL.64 [R1+0xb8], R22 ;  /* 0x0000b81601007387 */ /* 0x0001e80000100a00 */
[----:B0-----:R-:W2:Y:S02]  /*bd70*/  LDL.LU.64 R22, [R1+0xb60] ;  /* 0x000b600001167983 */ /* 0x001ea40000300a00 */
[----:B--2---:R-:W-:Y:S02]  /*bd80*/  HMMA.16816.F32.BF16 R16, R16, R22, R4 ;  /* 0x000000161010723c */ /* 0x004fe40000041804 */
[----:B------:R-:W3:Y:S11]  /*bd90*/  LDL.LU.64 R6, [R1+0xb58] ;  /* 0x000b580001067983 */ /* 0x000ef60000300a00 */
[----:B------:R-:W-:Y:S10]  /*bda0*/  @!UPT UIADD3 URZ, URZ, URZ, URZ ;  /* 0x0000003f3f3ff290 */ /* 0x000ff4000fffe03f */
        /* <DEDUP_REMOVED lines=9> */
[----:B0-----:R-:W2:Y:S01]  /*be40*/  LDL.LU.64 R10, [R1+0xb40] ;  /* 0x000b4000010a7983 */ /* 0x001ea20000300a00 */
[----:B----4-:R-:W-:-:S07]  /*be50*/  IMAD.MOV.U32 R15, RZ, RZ, R28 ;  /* 0x000000ffff0f7224 */ /* 0x010fce00078e001c */
[C---:B--2---:R-:W-:Y:S01]  /*be60*/  HMMA.16816.F32.BF16 R8, R16.reuse, R10, R12 ;  /* 0x0000000a1008723c */ /* 0x044fe2000004180c */
[----:B------:R-:W2:Y:S04]  /*be70*/  LDL.LU.64 R14, [R1+0xb38] ;  /* 0x000b3800010e7983 */ /* 0x000ea80000300a00 */
[----:B------:R-:W3:Y:S11]  /*be80*/  LDL.LU R13, [R1+0xb30] ;  /* 0x000b3000010d7983 */ /* 0x000ef60000300800 */
[----:B------:R-:W-:Y:S07]  /*be90*/  @!UPT UIADD3 URZ, URZ, URZ, URZ ;  /* 0x0000003f3f3ff290 */ /* 0x000fee000fffe03f */
[----:B------:R-:W-:Y:S04]  /*bea0*/  STL.64 [R1+0x1a0], R8 ;  /* 0x0001a00801007387 */ /* 0x000fe80000100a00 */
[----:B------:R0:W-:Y:S04]  /*beb0*/  STL.64 [R1+0x1a8], R10 ;  /* 0x0001a80a01007387 */ /* 0x0001e80000100a00 */
[----:B0-----:R-:W4:Y:S04]  /*bec0*/  LDL.LU.64 R10, [R1+0xb28] ;  /* 0x000b2800010a7983 */ /* 0x001f280000300a00 */
[----:B------:R-:W4:Y:S02]  /*bed0*/  LDL.LU.64 R8, [R1+0xb20] ;  /* 0x000b200001087983 */ /* 0x000f240000300a00 */
[C---:B----4-:R-:W-:Y:S02]  /*bee0*/  HMMA.16816.F32.BF16 R24, R16.reuse, R26, R8 ;  /* 0x0000001a1018723c */ /* 0x050fe40000041808 */
[----:B------:R-:W4:Y:S04]  /*bef0*/  LDL.LU.64 R10, [R1+0xb18] ;  /* 0x000b1800010a7983 */ /* 0x000f280000300a00 */
[----:B------:R-:W4:Y:S11]  /*bf00*/  LDL.LU.64 R8, [R1+0xb10] ;  /* 0x000b100001087983 */ /* 0x000f360000300a00 */
[----:B------:R-:W-:Y:S06]  /*bf10*/  @!UPT UIADD3 URZ, URZ, URZ, URZ ;  /* 0x0000003f3f3ff290 */ /* 0x000fec000fffe03f */
[----:B------:R-:W-:Y:S04]  /*bf20*/  STL.64 [R1+0x190], R24 ;  /* 0x0001901801007387 */ /* 0x000fe80000100a00 */
[----:B------:R0:W-:Y:S04]  /*bf30*/  STL.64 [R1+0x198], R26 ;  /* 0x0001981a01007387 */ /* 0x0001e80000100a00 */
[----:B0-----:R-:W2:Y:S04]  /*bf40*/  LDL.LU.64 R26, [R1+0xb08] ;  /* 0x000b0800011a7983 */ /* 0x001ea80000300a00 */
[----:B------:R-:W2:Y:S01]  /*bf50*/  LDL.LU.64 R24, [R1+0xb00] ;  /* 0x000b000001187983 */ /* 0x000ea20000300a00 */
[----:B----4-:R-:W-:Y:S07]  /*bf60*/  HMMA.16816.F32.BF16 R16, R16, R22, R8 ;  /* 0x000000161010723c */ /* 0x010fee0000041808 */
[----:B------:R-:W-:-:S02]  /*bf70*/  IMAD.MOV.U32 R9, RZ, RZ, R22 ;  /* 0x000000ffff097224 */ /* 0x000fc400078e0016 */
[----:B------:R-:W-:Y:S11]  /*bf80*/  IMAD.MOV.U32 R8, RZ, RZ, R23 ;  /* 0x000000ffff087224 */ /* 0x000ff600078e0017 */
[----:B------:R-:W-:Y:S03]  /*bf90*/  @!UPT UIADD3 URZ, URZ, URZ, URZ ;  /* 0x0000003f3f3ff290 */ /* 0x000fe6000fffe03f */
[----:B------:R-:W-:Y:S04]  /*bfa0*/  STL.64 [R1+0xa0], R16 ;  /* 0x0000a01001007387 */ /* 0x000fe80000100a00 */
[----:B------:R0:W-:Y:S04]  /*bfb0*/  STL.64 [R1+0xa8], R18 ;  /* 0x0000a81201007387 */ /* 0x0001e80000100a00 */
[----:B------:R-:W2:Y:S04]  /*bfc0*/  LDL.LU.64 R22, [R1+0xaf8] ;  /* 0x000af80001167983 */ /* 0x000ea80000300a00 */
[----:B------:R-:W2:Y:S01]  /*bfd0*/  LDL.LU.64 R20, [R1+0xaf0] ;  /* 0x000af00001147983 */ /* 0x000ea20000300a00 */
[----:B------:R-:W-:-:S03]  /*bfe0*/  IMAD.MOV.U32 R2, RZ, RZ, R6 ;  /* 0x000000ffff027224 */ /* 0x000fc600078e0006 */
[----:B0-----:R-:W4:Y:S01]  /*bff0*/  LDL R19, [R1+0x780] ;  /* 0x0007800001137983 */ /* 0x001f220000100800 */
[----:B------:R-:W-:Y:S01]  /*c000*/  IMAD.MOV.U32 R3, RZ, RZ, R7 ;  /* 0x000000ffff037224 */ /* 0x000fe200078e0007 */
[C---:B--2---:R-:W-:Y:S11]  /*c010*/  HMMA.16816.F32.BF16 R24, R20.reuse, R6, R24 ;  /* 0x000000061418723c */ /* 0x044ff60000041818 */
[----:B------:R-:W-:Y:S11]  /*c020*/  @!UPT UIADD3 URZ, URZ, URZ, URZ ;  /* 0x0000003f3f3ff290 */ /* 0x000ff6000fffe03f */
[----:B------:R-:W-:Y:S01]  /*c030*/  @!UPT UIADD3 URZ, URZ, URZ, URZ ;  /* 0x0000003f3f3ff290 */ /* 0x000fe2000fffe03f */
[----:B------:R-:W-:Y:S04]  /*c040*/  STL.64 [R1+0x90], R24 ;  /* 0x0000901801007387 */ /* 0x000fe80000100a00 */
[----:B------:R0:W-:Y:S04]  /*c050*/  STL.64 [R1+0x98], R26 ;  /* 0x0000981a01007387 */ /* 0x0001e80000100a00 */
[----:B------:R-:W2:Y:S04]  /*c060*/  LDL.LU.64 R6, [R1+0xae8] ;  /* 0x000ae80001067983 */ /* 0x000ea80000300a00 */
[----:B------:R-:W2:Y:S04]  /*c070*/  LDL.LU.64 R4, [R1+0xae0] ;  /* 0x000ae00001047983 */ /* 0x000ea80000300a00 */
[----:B0-----:R-:W2:Y:S02]  /*c080*/  LDL.LU.64 R26, [R1+0x58] ;  /* 0x00005800011a7983 */ /* 0x001ea40000300a00 */
[----:B--2---:R-:W-:Y:S01]  /*c090*/  HMMA.16816.F32.BF16 R4, R20, R26, R4 ;  /* 0x0000001a1404723c */ /* 0x004fe20000041804 */
[----:B------:R-:W-:-:S02]  /*c0a0*/  IMAD.MOV.U32 R12, RZ, RZ, R26 ;  /* 0x000000ffff0c7224 */ /* 0x000fc400078e001a */
[----:B------:R-:W-:Y:S02]  /*c0b0*/  IMAD.MOV.U32 R0, RZ, RZ, R27 ;  /* 0x000000ffff007224 */ /* 0x000fe400078e001b */
[----:B------:R-:W0:Y:S11]  /*c0c0*/  LDSM.16.MT88.4 R24, [R29+0x4000] ;  /* 0x004000001d18783b */ /* 0x000e360000004200 */
[----:B------:R-:W-:Y:S07]  /*c0d0*/  @!UPT UIADD3 URZ, URZ, URZ, URZ ;  /* 0x0000003f3f3ff290 */ /* 0x000fee000fffe03f */
[----:B------:R-:W-:Y:S04]  /*c0e0*/  STL.64 [R1+0x80], R4 ;  /* 0x0000800401007387 */ /* 0x000fe80000100a00 */
[----:B------:R1:W-:Y:S04]  /*c0f0*/  STL.64 [R1+0x88], R6 ;  /* 0x0000880601007387 */ /* 0x0003e80000100a00 */
[----:B-1----:R-:W2:Y:S04]  /*c100*/  LDL.LU.64 R6, [R1+0x78] ;  /* 0x0000780001067983 */ /* 0x002ea80000300a00 */
[----:B0-----:R0:W-:Y:S02]  /*c110*/  STL.64 [R1+0xa58], R26 ;  /* 0x000a581a01007387 */ /* 0x0011e40000100a00 */
[----:B0-----:R-:W-:-:S02]  /*c120*/  IMAD.MOV.U32 R26, RZ, RZ, R9 ;  /* 0x000000ffff1a7224 */ /* 0x001fc400078e0009 */
[----:B------:R-:W-:Y:S02]  /*c130*/  IMAD.MOV.U32 R27, RZ, RZ, R8 ;  /* 0x000000ffff1b7224 */ /* 0x000fe400078e0008 */
[----:B----4-:R-:W0:Y:S04]  /*c140*/  LDSM.16.M88.4 R8, [R19+0x8000] ;  /* 0x008000001308783b */ /* 0x010e280000000200 */
[----:B------:R-:W-:Y:S04]  /*c150*/  STL.64 [R1+0xa50], R24 ;  /* 0x000a501801007387 */ /* 0x000fe80000100a00 */
[----:B0-----:R-:W-:Y:S04]  /*c160*/  STL.64 [R1+0x40], R8 ;  /* 0x0000400801007387 */ /* 0x001fe80000100a00 */
[----:B------:R-:W-:Y:S04]  /*c170*/  STL.64 [R1+0x48], R10 ;  /* 0x0000480a01007387 */ /* 0x000fe80000100a00 */
[----:B------:R-:W0:Y:S04]  /*c180*/  LDSM.16.M88.4 R8, [R19+0x8400] ;  /* 0x008400001308783b */ /* 0x000e280000000200 */
[----:B0-----:R-:W-:Y:S04]  /*c190*/  STL.64 [R1+0x30], R8 ;  /* 0x0000300801007387 */ /* 0x001fe80000100a00 */
[----:B------:R0:W-:Y:S04]  /*c1a0*/  STL.64 [R1+0x38], R10 ;  /* 0x0000380a01007387 */ /* 0x0001e80000100a00 */
[----:B0-----:R-:W2:Y:S04]  /*c1b0*/  LDL.LU.64 R10, [R1+0xad8] ;  /* 0x000ad800010a7983 */ /* 0x001ea80000300a00 */
[----:B------:R-:W2:Y:S02]  /*c1c0*/  LDL.LU.64 R8, [R1+0xad0] ;  /* 0x000ad00001087983 */ /* 0x000ea40000300a00 */
[----:B--2---:R-:W-:Y:S11]  /*c1d0*/  HMMA.16816.F32.BF16 R8, R20, R6, R8 ;  /* 0x000000061408723c */ /* 0x004ff60000041808 */
[----:B------:R-:W-:Y:S11]  /*c1e0*/  @!UPT UIADD3 URZ, URZ, URZ, URZ ;  /* 0x0000003f3f3ff290 */ /* 0x000ff6000fffe03f */
[----:B------:R-:W-:Y:S01]  /*c1f0*/  @!UPT UIADD3 URZ, URZ, URZ, URZ ;  /* 0x0000003f3f3ff290 */ /* 0x000fe2000fffe03f */
[----:B------:R-:W-:Y:S04]  /*c200*/  STL.64 [R1+0x170], R8 ;  /* 0x0001700801007387 */ /* 0x000fe80000100a00 */
[----:B------:R0:W-:Y:S04]  /*c210*/  STL.64 [R1+0x178], R10 ;  /* 0x0001780a01007387 */ /* 0x0001e80000100a00 */
[----:B0-----:R-:W2:Y:S04]  /*c220*/  LDL.LU.64 R10, [R1+0xac8] ;  /* 0x000ac800010a7983 */ /* 0x001ea80000300a00 */
[----:B------:R-:W2:Y:S01]  /*c230*/  LDL.LU.64 R8, [R1+0xac0] ;  /* 0x000ac00001087983 */ /* 0x000ea20000300a00 */
[----:B------:R-:W-:-:S02]  /*c240*/  IMAD.MOV.U32 R25, RZ, RZ, R6 ;  /* 0x000000ffff197224 */ /* 0x000fc400078e0006 */
[----:B------:R-:W-:Y:S02]  /*c250*/  IMAD.MOV.U32 R24, RZ, RZ, R7 ;  /* 0x000000ffff187224 */ /* 0x000fe400078e0007 */
[----:B------:R-:W0:Y:S04]  /*c260*/  LDSM.16.M88.4 R4, [R19+0x8800] ;  /* 0x008800001304783b */ /* 0x000e280000000200 */
[----:B0-----:R-:W-:Y:S04]  /*c270*/  STL.64 [R1+0x20], R4 ;  /* 0x0000200401007387 */ /* 0x001fe80000100a00 */
[----:B------:R2:W-:Y:S02]  /*c280*/  STL.64 [R1+0x28], R6 ;  /* 0x0000280601007387 */ /* 0x0005e40000100a00 */
[----:B--2---:R-:W-:Y:S07]  /*c290*/  HMMA.16816.F32.BF16 R4, R20, R26, R8 ;  /* 0x0000001a1404723c */ /* 0x004fee0000041808 */
[----:B------:R-:W-:-:S02]  /*c2a0*/  IMAD.MOV.U32 R10, RZ, RZ, R12 ;  /* 0x000000ffff0a7224 */ /* 0x000fc400078e000c */
[----:B------:R-:W-:Y:S11]  /*c2b0*/  IMAD.MOV.U32 R11, RZ, RZ, R0 ;  /* 0x000000ffff0b7224 */ /* 0x000ff600078e0000 */
[----:B------:R-:W-:Y:S04]  /*c2c0*/  @!UPT UIADD3 URZ, URZ, URZ, URZ ;  /* 0x0000003f3f3ff290 */ /* 0x000fe8000fffe03f */
[----:B------:R-:W-:Y:S01]  /*c2d0*/  IMAD.MOV.U32 R28, RZ, RZ, R7 ;  /* 0x000000ffff1c7224 */ /* 0x000fe200078e0007 */
[----:B------:R-:W-:Y:S04]  /*c2e0*/  STL.64 [R1+0x160], R4 ;  /* 0x0001600401007387 */ /* 0x000fe80000100a00 */
[----:B------:R-:W-:Y:S04]  /*c2f0*/  STL [R1+0x168], R6 ;  /* 0x0001680601007387 */ /* 0x000fe80000100800 */
[----:B------:R0:W-:Y:S04]  /*c300*/  STL.64 [R1+0xa68], R26 ;  /* 0x000a681a01007387 */ /* 0x0001e80000100a00 */
[----:B------:R-:W-:Y:S04]  /*c310*/  STL [R1+0xa20], R28 ;  /* 0x000a201c01007387 */ /* 0x000fe80000100800 */
[----:B------:R-:W2:Y:S01]  /*c320*/  LDL.LU R16, [R1+0xb0] ;  /* 0x0000b00001107983 */ /* 0x000ea20000300800 */
[----:B0-----:R-:W-:-:S03]  /*c330*/  IMAD.MOV.U32 R26, RZ, RZ, R25 ;  /* 0x000000ffff1a7224 */ /* 0x001fc600078e0019 */
[----:B------:R-:W2:Y:S01]  /*c340*/  LDL.LU R17, [R1+0xb4] ;  /* 0x0000b40001117983 */ /* 0x000ea20000300800 */
[----:B------:R-:W-:-:S03]  /*c350*/  IMAD.MOV.U32 R27, RZ, RZ, R24 ;  /* 0x000000ffff1b7224 */ /* 0x000fc600078e0018 */
[----:B------:R0:W1:Y:S04]  /*c360*/  LDSM.16.M88.4 R4, [R19+0x8c00] ;  /* 0x008c00001304783b */ /* 0x0000680000000200 */
[----:B------:R-:W4:Y:S04]  /*c370*/  LDL.LU R18, [R1+0xb8] ;  /* 0x0000b80001127983 */ /* 0x000f280000300800 */
[----:B0-----:R-:W4:Y:S04]  /*c380*/  LDL.LU R19, [R1+0xbc] ;  /* 0x0000bc0001137983 */ /* 0x001f280000300800 */
[----:B------:R-:W-:Y:S04]  /*c390*/  STL.64 [R1+0xa80], R26 ;  /* 0x000a801a01007387 */ /* 0x000fe80000100a00 */
[----:B------:R-:W2:Y:S04]  /*c3a0*/  LDL.LU R12, [R1+0xabc] ;  /* 0x000abc00010c7983 */ /* 0x000ea80000300800 */
[----:B------:R-:W2:Y:S04]  /*c3b0*/  LDL.LU R0, [R1+0xab8] ;  /* 0x000ab80001007983 */ /* 0x000ea80000300800 */
[----:B------:R0:W-:Y:S02]  /*c3c0*/  STL.64 [R1+0xa88], R10 ;  /* 0x000a880a01007387 */ /* 0x0001e40000100a00 */
[----:B0-----:R-:W-:-:S02]  /*c3d0*/  IMAD.MOV.U32 R10, RZ, RZ, R2 ;  /* 0x000000ffff0a7224 */ /* 0x001fc400078e0002 */
[----:B------:R-:W2:Y:S01]  /*c3e0*/  LDL.LU R2, [R1+0xab4] ;  /* 0x000ab40001027983 */ /* 0x000ea20000300800 */
[----:B------:R-:W-:-:S03]  /*c3f0*/  IMAD.MOV.U32 R11, RZ, RZ, R3 ;  /* 0x000000ffff0b7224 */ /* 0x000fc600078e0003 */
[----:B------:R-:W2:Y:S04]  /*c400*/  LDL.LU R3, [R1+0xab0] ;  /* 0x000ab00001037983 */ /* 0x000ea80000300800 */
[----:B------:R-:W2:Y:S04]  /*c410*/  LDL.LU R24, [R1+0x110] ;  /* 0x0001100001187983 */ /* 0x000ea80000300800 */
[----:B------:R-:W2:Y:S04]  /*c420*/  LDL.LU R25, [R1+0x114] ;  /* 0x0001140001197983 */ /* 0x000ea80000300800 */
[----:B------:R-:W2:Y:S04]  /*c430*/  LDL.LU R26, [R1+0x118] ;  /* 0x00011800011a7983 */ /* 0x000ea80000300800 */
[----:B------:R-:W2:Y:S04]  /*c440*/  LDL.LU R27, [R1+0x11c] ;  /* 0x00011c00011b7983 */ /* 0x000ea80000300800 */
[----:B--2---:R-:W-:Y:S04]  /*c450*/  STL.64 [R1+0xa98], R26 ;  /* 0x000a981a01007387 */ /* 0x004fe80000100a00 */
[----:B------:R0:W-:Y:S04]  /*c460*/  STL.64 [R1+0xa90], R24 ;  /* 0x000a901801007387 */ /* 0x0001e80000100a00 */
[----:B0-----:R-:W2:Y:S04]  /*c470*/  LDL.LU R24, [R1+0x100] ;  /* 0x0001000001187983 */ /* 0x001ea80000300800 */
[----:B------:R-:W2:Y:S04]  /*c480*/  LDL.LU R25, [R1+0x104] ;  /* 0x0001040001197983 */ /* 0x000ea80000300800 */
[----:B------:R-:W2:Y:S04]  /*c490*/  LDL.LU R26, [R1+0x108] ;  /* 0x00010800011a7983 */ /* 0x000ea80000300800 */
[----:B------:R-:W2:Y:S04]  /*c4a0*/  LDL.LU R27, [R1+0x10c] ;  /* 0x00010c00011b7983 */ /* 0x000ea80000300800 */
[----:B----4-:R0:W-:Y:S04]  /*c4b0*/  STL.64 [R1+0xa38], R18 ;  /* 0x000a381201007387 */ /* 0x0101e80000100a00 */
[----:B------:R4:W-:Y:S01]  /*c4c0*/  STL.64 [R1+0xa30], R16 ;  /* 0x000a301001007387 */ /* 0x0009e20000100a00 */
[----:B0-----:R-:W-:-:S02]  /*c4d0*/  IMAD.MOV.U32 R18, RZ, RZ, R14 ;  /* 0x000000ffff127224 */ /* 0x001fc400078e000e */
[----:B------:R-:W-:Y:S02]  /*c4e0*/  IMAD.MOV.U32 R19, RZ, RZ, R15 ;  /* 0x000000ffff137224 */ /* 0x000fe400078e000f */
[----:B----4-:R-:W-:Y:S02]  /*c4f0*/  IMAD.MOV.U32 R16, RZ, RZ, R12 ;  /* 0x000000ffff107224 */ /* 0x010fe400078e000c */
[----:B------:R-:W2:Y:S01]  /*c500*/  LDL.LU R12, [R1+0xaac] ;  /* 0x000aac00010c7983 */ /* 0x000ea20000300800 */
[----:B---3--:R-:W-:-:S03]  /*c510*/  IMAD.MOV.U32 R17, RZ, RZ, R13 ;  /* 0x000000ffff117224 */ /* 0x008fc600078e000d */
[----:B------:R-:W2:Y:S04]  /*c520*/  LDL.LU R13, [R1+0xaa8] ;  /* 0x000aa800010d7983 */ /* 0x000ea80000300800 */
[----:B------:R-:W2:Y:S04]  /*c530*/  LDL.LU R14, [R1+0xaa4] ;  /* 0x000aa400010e7983 */ /* 0x000ea80000300800 */
[----:B------:R-:W2:Y:S04]  /*c540*/  LDL.LU R15, [R1+0xaa0] ;  /* 0x000aa000010f7983 */ /* 0x000ea80000300800 */
[----:B------:R-:W-:Y:S04]  /*c550*/  STL.64 [R1+0xa48], R18 ;  /* 0x000a481201007387 */ /* 0x000fe80000100a00 */
[----:B------:R0:W-:Y:S04]  /*c560*/  STL.64 [R1+0xa40], R16 ;  /* 0x000a401001007387 */ /* 0x0001e80000100a00 */
[----:B0-----:R-:W3:Y:S04]  /*c570*/  LDL.64 R16, [R1+0x40] ;  /* 0x0000400001107983 */ /* 0x001ee80000100a00 */
[----:B---3--:R0:W-:Y:S04]  /*c580*/  STL.64 [R1+0xa60], R16 ;  /* 0x000a601001007387 */ /* 0x0081e80000100a00 */
[----:B0-----:R-:W3:Y:S04]  /*c590*/  LDL.LU R16, [R1+0xe0] ;  /* 0x0000e00001107983 */ /* 0x001ee80000300800 */
[----:B------:R-:W3:Y:S04]  /*c5a0*/  LDL.LU R17, [R1+0xe4] ;  /* 0x0000e40001117983 */ /* 0x000ee80000300800 */
[----:B------:R-:W4:Y:S04]  /*c5b0*/  LDL.LU R18, [R1+0xe8] ;  /* 0x0000e80001127983 */ /* 0x000f280000300800 */
[----:B------:R-:W4:Y:S01]  /*c5c0*/  LDL.LU R19, [R1+0xec] ;  /* 0x0000ec0001137983 */ /* 0x000f220000300800 */
[----:B--2---:R-:W-:Y:S03]  /*c5d0*/  HMMA.16816.F32.BF16 R8, R12, R10, R24 ;  /* 0x0000000a0c08723c */ /* 0x004fe60000041818 */
[----:B----4-:R-:W-:Y:S04]  /*c5e0*/  STL.64 [R1+0xa78], R18 ;  /* 0x000a781201007387 */ /* 0x010fe80000100a00 */
[----:B---3--:R0:W-:Y:S04]  /*c5f0*/  STL.64 [R1+0xa70], R16 ;  /* 0x000a701001007387 */ /* 0x0081e80000100a00 */
[----:B0-----:R-:W2:Y:S04]  /*c600*/  LDL.LU R16, [R1+0x120] ;  /* 0x0001200001107983 */ /* 0x001ea80000300800 */
[----:B------:R-:W2:Y:S04]  /*c610*/  LDL.LU R17, [R1+0x124] ;  /* 0x0001240001117983 */ /* 0x000ea80000300800 */
[----:B------:R-:W2:Y:S04]  /*c620*/  LDL.LU R18, [R1+0x128] ;  /* 0x0001280001127983 */ /* 0x000ea80000300800 */
[----:B------:R-:W2:Y:S04]  /*c630*/  LDL.LU R19, [R1+0x12c] ;  /* 0x00012c0001137983 */ /* 0x000ea80000300800 */
[----:B------:R-:W3:Y:S04]  /*c640*/  LDL.64 R20, [R1+0x20] ;  /* 0x0000200001147983 */ /* 0x000ee80000100a00 */
[----:B-1----:R-:W-:Y:S04]  /*c650*/  STL [R1+0x95c], R6 ;  /* 0x00095c0601007387 */ /* 0x002fe80000100800 */
[----:B------:R-:W-:Y:S04]  /*c660*/  STL [R1+0x958], R7 ;  /* 0x0009580701007387 */ /* 0x000fe80000100800 */
[----:B------:R-:W4:Y:S04]  /*c670*/  LDL.LU.64 R26, [R1+0xa98] ;  /* 0x000a9800011a7983 */ /* 0x000f280000300a00 */
[----:B------:R-:W4:Y:S04]  /*c680*/  LDL.LU.64 R24, [R1+0xa90] ;  /* 0x000a900001187983 */ /* 0x000f280000300a00 */
[----:B------:R-:W-:Y:S04]  /*c690*/  STL.64 [R1+0x150], R8 ;  /* 0x0001500801007387 */ /* 0x000fe80000100a00 */
[----:B------:R-:W-:Y:S04]  /*c6a0*/  STL.64 [R1+0x158], R10 ;  /* 0x0001580a01007387 */ /* 0x000fe80000100a00 */
[----:B------:R-:W0:Y:S02]  /*c6b0*/  LDSM.16.MT88.4 R8, [R29+0x4080] ;  /* 0x004080001d08783b */ /* 0x000e240000004200 */
[----:B0-----:R-:W-:-:S02]  /*c6c0*/  IMAD.MOV.U32 R7, RZ, RZ, R10 ;  /* 0x000000ffff077224 */ /* 0x001fc400078e000a */
[----:B------:R-:W-:Y:S01]  /*c6d0*/  STL.64 [R1+0x10], R8 ;  /* 0x0000100801007387 */ /* 0x000fe20000100a00 */
[----:B------:R-:W-:-:S03]  /*c6e0*/  IMAD.MOV.U32 R6, RZ, RZ, R11 ;  /* 0x000000ffff067224 */ /* 0x000fc600078e000b */
[----:B------:R-:W0:Y:S04]  /*c6f0*/  LDSM.16.MT88.4 R8, [R29+0x4100] ;  /* 0x004100001d08783b */ /* 0x000e280000004200 */
[----:B0-----:R-:W-:Y:S01]  /*c700*/  STL.64 [R1], R8 ;  /* 0x0000000801007387 */ /* 0x001fe20000100a00 */
[----:B------:R-:W-:-:S03]  /*c710*/  IMAD.MOV.U32 R28, RZ, RZ, R11 ;  /* 0x000000ffff1c7224 */ /* 0x000fc600078e000b */
[----:B------:R0:W-:Y:S04]  /*c720*/  STL [R1+0x8], R10 ;  /* 0x0000080a01007387 */ /* 0x0001e80000100800 */
[----:B0-----:R-:W4:Y:S04]  /*c730*/  LDL.LU.64 R10, [R1+0xa88] ;  /* 0x000a8800010a7983 */ /* 0x001f280000300a00 */
[----:B------:R-:W-:Y:S01]  /*c740*/  STL [R1+0xa28], R28 ;  /* 0x000a281c01007387 */ /* 0x000fe20000100800 */
[C---:B----4-:R-:W-:Y:S03]  /*c750*/  HMMA.16816.F32.BF16 R8, R12.reuse, R10, R24 ;  /* 0x0000000a0c08723c */ /* 0x050fe60000041818 */
[----:B------:R-:W2:Y:S11]  /*c760*/  LDL.LU.64 R26, [R1+0xa80] ;  /* 0x000a8000011a7983 */ /* 0x000eb60000300a00 */
[----:B------:R-:W-:Y:S09]  /*c770*/  @!UPT UIADD3 URZ, URZ, URZ, URZ ;  /* 0x0000003f3f3ff290 */ /* 0x000ff2000fffe03f */
[----:B------:R-:W-:Y:S04]  /*c780*/  STL.64 [R1+0x140], R8 ;  /* 0x0001400801007387 */ /* 0x000fe80000100a00 */
[----:B------:R-:W-:Y:S04]  /*c790*/  STL.64 [R1+0x148], R10 ;  /* 0x0001480a01007387 */ /* 0x000fe80000100a00 */
[----:B------:R-:W0:Y:S04]  /*c7a0*/  LDSM.16.MT88.4 R8, [R29+0x4180] ;  /* 0x004180001d08783b */ /* 0x000e280000004200 */
[----:B0-----:R-:W-:Y:S04]  /*c7b0*/  STL.64 [R1+0x9a8], R10 ;  /* 0x0009a80a01007387 */ /* 0x001fe80000100a00 */
[----:B------:R0:W-:Y:S04]  /*c7c0*/  STL.64 [R1+0x9a0], R8 ;  /* 0x0009a00801007387 */ /* 0x0001e80000100a00 */
[----:B0-----:R-:W4:Y:S01]  /*c7d0*/  LDL.LU R8, [R1+0xd0] ;  /* 0x0000d00001087983 */ /* 0x001f220000300800 */
[C---:B--2---:R-:W-:Y:S03]  /*c7e0*/  HMMA.16816.F32.BF16 R24, R12.reuse, R26, R16 ;  /* 0x0000001a0c18723c */ /* 0x044fe60000041810 */
[----:B------:R-:W2:Y:S04]  /*c7f0*/  LDL.LU.64 R18, [R1+0xa78] ;  /* 0x000a780001127983 */ /* 0x000ea80000300a00 */
[----:B------:R-:W2:Y:S11]  /*c800*/  LDL.LU.64 R16, [R1+0xa70] ;  /* 0x000a700001107983 */ /* 0x000eb60000300a00 */
[----:B------:R-:W-:Y:S05]  /*c810*/  @!UPT UIADD3 URZ, URZ, URZ, URZ ;  /* 0x0000003f3f3ff290 */ /* 0x000fea000fffe03f */
[----:B------:R-:W-:Y:S04]  /*c820*/  STL.64 [R1+0x130], R24 ;  /* 0x0001301801007387 */ /* 0x000fe80000100a00 */
[----:B------:R0:W-:Y:S04]  /*c830*/  STL.64 [R1+0x138], R26 ;  /* 0x0001381a01007387 */ /* 0x0001e80000100a00 */
[----:B0-----:R-:W2:Y:S01]  /*c840*/  LDL.LU.64 R26, [R1+0xa68] ;  /* 0x000a6800011a7983 */ /* 0x001ea20000300a00 */
[----:B------:R-:W-:Y:S02]  /*c850*/  IMAD.MOV.U32 R9, RZ, RZ, R3 ;  /* 0x000000ffff097224 */ /* 0x000fe400078e0003 */
[----:B------:R-:W-:Y:S01]  /*c860*/  IMAD.MOV.U32 R10, RZ, RZ, R2 ;  /* 0x000000ffff0a7224 */ /* 0x000fe200078e0002 */
[----:B--2---:R-:W-:Y:S01]  /*c870*/  HMMA.16816.F32.BF16 R12, R12, R26, R16 ;  /* 0x0000001a0c0c723c */ /* 0x004fe20000041810 */
[----:B------:R-:W4:Y:S04]  /*c880*/  LDL.LU.64 R16, [R1+0xa60] ;  /* 0x000a600001107983 */ /* 0x000f280000300a00 */
[----:B------:R-:W4:Y:S04]  /*c890*/  LDL.LU.64 R26, [R1+0xa58] ;  /* 0x000a5800011a7983 */ /* 0x000f280000300a00 */
[----:B------:R-:W4:Y:S01]  /*c8a0*/  LDL.LU.64 R24, [R1+0xa50] ;  /* 0x000a500001187983 */ /* 0x000f220000300a00 */
[----:B------:R-:W-:Y:S11]  /*c8b0*/  IMAD.MOV.U32 R11, RZ, RZ, R0 ;  /* 0x000000ffff0b7224 */ /* 0x000ff600078e0000 */
[----:B------:R-:W-:Y:S03]  /*c8c0*/  @!UPT UIADD3 URZ, URZ, URZ, URZ ;  /* 0x0000003f3f3ff290 */ /* 0x000fe6000fffe03f */
[----:B------:R-:W-:Y:S02]  /*c8d0*/  IMAD.MOV.U32 R0, RZ, RZ, R15 ;  /* 0x000000ffff007224 */ /* 0x000fe400078e000f */
[----:B------:R-:W-:Y:S01]  /*c8e0*/  IMAD.MOV.U32 R2, RZ, RZ, R14 ;  /* 0x000000ffff027224 */ /* 0x000fe200078e000e */
[----:B------:R0:W-:Y:S01]  /*c8f0*/  STL [R1+0xf0], R12 ;  /* 0x0000f00c01007387 */ /* 0x0001e20000100800 */
[----:B------:R-:W-:-:S03]  /*c900*/  IMAD.MOV.U32 R3, RZ, RZ, R13 ;  /* 0x000000ffff037224 */ /* 0x000fc600078e000d */
[----:B0-----:R-:W2:Y:S04]  /*c910*/  LDL.64 R12, [R1+0x30] ;  /* 0x00003000010c7983 */ /* 0x001ea80000100a00 */
[----:B------:R-:W-:Y:S04]  /*c920*/  STL [R1+0xa24], R0 ;  /* 0x000a240001007387 */ /* 0x000fe80000100800 */
[----:B------:R-:W-:Y:S04]  /*c930*/  STL [R1+0x9b4], R2 ;  /* 0x0009b40201007387 */ /* 0x000fe80000100800 */
[----:B------:R-:W-:Y:S01]  /*c940*/  STL [R1+0x9b0], R3 ;  /* 0x0009b00301007387 */ /* 0x000fe20000100800 */
[----:B----4-:R-:W-:Y:S11]  /*c950*/  HMMA.16816.F32.BF16 R8, R24, R16, R8 ;  /* 0x000000101808723c */ /* 0x010ff60000041808 */
        /* <DEDUP_REMOVED lines=8> */
[----:B--2---:R-:W-:Y:S11]  /*c9e0*/  HMMA.16816.F32.BF16 R16, R24, R12, R16 ;  /* 0x0000000c1810723c */ /* 0x004ff60000041810 */
[----:B------:R-:W-:Y:S11]  /*c9f0*/  @!UPT UIADD3 URZ, URZ, URZ, URZ ;  /* 0x0000003f3f3ff290 */ /* 0x000ff6000fffe03f */
[----:B------:R-:W-:Y:S01]  /*ca00*/  @!UPT UIADD3 URZ, URZ, URZ, URZ ;  /* 0x0000003f3f3ff290 */ /* 0x000fe2000fffe03f */
[----:B------:R-:W-:Y:S04]  /*ca10*/  STL.64 [R1+0x110], R16 ;  /* 0x0001101001007387 */ /* 0x000fe80000100a00 */
[----:B------:R0:W-:Y:S04]  /*ca20*/  STL.64 [R1+0x118], R18 ;  /* 0x0001181201007387 */ /* 0x0001e80000100a00 */
[----:B0-----:R-:W3:Y:S04]  /*ca30*/  LDL.LU.64 R18, [R1+0xa38] ;  /* 0x000a380001127983 */ /* 0x001ee80000300a00 */
[----:B------:R-:W3:Y:S01]  /*ca40*/  LDL.LU.64 R16, [R1+0xa30] ;  /* 0x000a300001107983 */ /* 0x000ee20000300a00 */
[----:B------:R-:W-:-:S02]  /*ca50*/  IMAD.MOV.U32 R28, RZ, RZ, R12 ;  /* 0x000000ffff1c7224 */ /* 0x000fc400078e000c */
[----:B------:R-:W-:Y:S02]  /*ca60*/  IMAD.MOV.U32 R0, RZ, RZ, R13 ;  /* 0x000000ffff007224 */ /* 0x000fe400078e000d */
[----:B------:R-:W0:Y:S04]  /*ca70*/  LDSM.16.MT88.4 R12, [R29+0x6000] ;  /* 0x006000001d0c783b */ /* 0x000e280000004200 */
[----:B0-----:R0:W-:Y:S04]  /*ca80*/  STL.64 [R1+0x968], R14 ;  /* 0x0009680e01007387 */ /* 0x0011e80000100a00 */
[----:B------:R1:W-:Y:S01]  /*ca90*/  STL.64 [R1+0x960], R12 ;  /* 0x0009600c01007387 */ /* 0x0003e20000100a00 */
[----:B---3--:R-:W-:Y:S11]  /*caa0*/  HMMA.16816.F32.BF16 R16, R24, R20, R16 ;  /* 0x000000141810723c */ /* 0x008ff60000041810 */
[----:B------:R-:W-:Y:S11]  /*cab0*/  @!UPT UIADD3 URZ, URZ, URZ, URZ ;  /* 0x0000003f3f3ff290 */ /* 0x000ff6000fffe03f */
[----:B------:R-:W-:Y:S02]  /*cac0*/  @!UPT UIADD3 URZ, URZ, URZ, URZ ;  /* 0x0000003f3f3ff290 */ /* 0x000fe4000fffe03f */
[----:B0-----:R-:W-:Y:S02]  /*cad0*/  IMAD.MOV.U32 R15, RZ, RZ, R18 ;  /* 0x000000ffff0f7224 */ /* 0x001fe400078e0012 */
[----:B------:R-:W-:-:S05]  /*cae0*/  IMAD.MOV.U32 R14, RZ, RZ, R19 ;  /* 0x000000ffff0e7224 */ /* 0x000fca00078e0013 */
[----:B------:R0:W-:Y:S04]  /*caf0*/  STL.64 [R1+0x9d8], R14 ;  /* 0x0009d80e01007387 */ /* 0x0001e80000100a00 */
[----:B-1----:R-:W2:Y:S04]  /*cb00*/  LDL.LU R12, [R1+0x180] ;  /* 0x00018000010c7983 */ /* 0x002ea80000300800 */
[----:B------:R-:W2:Y:S04]  /*cb10*/  LDL.LU R13, [R1+0x184] ;  /* 0x00018400010d7983 */ /* 0x000ea80000300800 */
[----:B0-----:R-:W2:Y:S04]  /*cb20*/  LDL.LU R14, [R1+0x188] ;  /* 0x00018800010e7983 */ /* 0x001ea80000300800 */
[----:B------:R-:W2:Y:S01]  /*cb30*/  LDL.LU R15, [R1+0x18c] ;  /* 0x00018c00010f7983 */ /* 0x000ea20000300800 */
[----:B------:R-:W-:-:S02]  /*cb40*/  IMAD.MOV.U32 R2, RZ, RZ, R16 ;  /* 0x000000ffff027224 */ /* 0x000fc400078e0010 */
[----:B------:R-:W-:Y:S02]  /*cb50*/  IMAD.MOV.U32 R3, RZ, RZ, R17 ;  /* 0x000000ffff037224 */ /* 0x000fe400078e0011 */
[----:B------:R-:W0:Y:S01]  /*cb60*/  LDSM.16.MT88.4 R16, [R29+0x6080] ;  /* 0x006080001d10783b */ /* 0x000e220000004200 */
[----:B------:R-:W-:Y:S02]  /*cb70*/  IMAD.MOV.U32 R11, RZ, RZ, R20 ;  /* 0x000000ffff0b7224 */ /* 0x000fe400078e0014 */
[----:B------:R-:W-:Y:S02]  /*cb80*/  IMAD.MOV.U32 R10, RZ, RZ, R21 ;  /* 0x000000ffff0a7224 */ /* 0x000fe400078e0015 */
[----:B------:R-:W1:Y:S04]  /*cb90*/  LDSM.16.MT88.4 R20, [R29+0x6100] ;  /* 0x006100001d14783b */ /* 0x000e680000004200 */
[----:B0-----:R-:W-:Y:S04]  /*cba0*/  STL.64 [R1+0x908], R18 ;  /* 0x0009081201007387 */ /* 0x001fe80000100a00 */
[----:B------:R-:W-:Y:S04]  /*cbb0*/  STL.64 [R1+0x900], R16 ;  /* 0x0009001001007387 */ /* 0x000fe80000100a00 */
[----:B-1----:R0:W-:Y:S04]  /*cbc0*/  STL [R1+0x8f4], R20 ;  /* 0x0008f41401007387 */ /* 0x0021e80000100800 */
[----:B------:R1:W-:Y:S01]  /*cbd0*/  STL [R1+0x8f0], R21 ;  /* 0x0008f01501007387 */ /* 0x0003e20000100800 */
[----:B0-----:R-:W-:-:S03]  /*cbe0*/  IMAD.MOV.U32 R20, RZ, RZ, R11 ;  /* 0x000000ffff147224 */ /* 0x001fc600078e000b */
[----:B------:R-:W-:Y:S01]  /*cbf0*/  STL [R1+0x8ec], R22 ;  /* 0x0008ec1601007387 */ /* 0x000fe20000100800 */
[----:B-1----:R-:W-:-:S03]  /*cc00*/  IMAD.MOV.U32 R21, RZ, RZ, R10 ;  /* 0x000000ffff157224 */ /* 0x002fc600078e000a */
[----:B------:R-:W-:Y:S04]  /*cc10*/  STL [R1+0x8e8], R23 ;  /* 0x0008e81701007387 */ /* 0x000fe80000100800 */
[----:B------:R-:W-:Y:S04]  /*cc20*/  STL.64 [R1+0xa00], R20 ;  /* 0x000a001401007387 */ /* 0x000fe80000100a00 */
[----:B------:R-:W-:Y:S01]  /*cc30*/  STL.64 [R1+0xa18], R4 ;  /* 0x000a180401007387 */ /* 0x000fe20000100a00 */
[----:B--2---:R-:W-:Y:S03]  /*cc40*/  HMMA.16816.F32.BF16 R16, R24, R4, R12 ;  /* 0x000000041810723c */ /* 0x004fe6000004180c */
[----:B------:R-:W2:Y:S04]  /*cc50*/  LDL.LU R12, [R1+0x90] ;  /* 0x00009000010c7983 */ /* 0x000ea80000300800 */
[----:B------:R-:W2:Y:S04]  /*cc60*/  LDL.LU R13, [R1+0x94] ;  /* 0x00009400010d7983 */ /* 0x000ea80000300800 */
[----:B------:R-:W3:Y:S04]  /*cc70*/  LDL.LU R14, [R1+0x98] ;  /* 0x00009800010e7983 */ /* 0x000ee80000300800 */
[----:B------:R-:W3:Y:S04]  /*cc80*/  LDL.LU R15, [R1+0x9c] ;  /* 0x00009c00010f7983 */ /* 0x000ee80000300800 */
[----:B------:R-:W0:Y:S04]  /*cc90*/  LDSM.16.MT88.4 R24, [R29+0x6180] ;  /* 0x006180001d18783b */ /* 0x000e280000004200 */
[----:B---3--:R-:W-:Y:S04]  /*cca0*/  STL.64 [R1+0x9e8], R14 ;  /* 0x0009e80e01007387 */ /* 0x008fe80000100a00 */
[----:B--2---:R1:W-:Y:S04]  /*ccb0*/  STL.64 [R1+0x9e0], R12 ;  /* 0x0009e00c01007387 */ /* 0x0043e80000100a00 */
[----:B-1----:R-:W2:Y:S04]  /*ccc0*/  LDL.LU R12, [R1+0x10] ;  /* 0x00001000010c7983 */ /* 0x002ea80000300800 */
[----:B------:R-:W2:Y:S04]  /*ccd0*/  LDL.LU R13, [R1+0x14] ;  /* 0x00001400010d7983 */ /* 0x000ea80000300800 */
[----:B------:R-:W3:Y:S04]  /*cce0*/  LDL.LU R20, [R1+0x1a0] ;  /* 0x0001a00001147983 */ /* 0x000ee80000300800 */
[----:B------:R-:W3:Y:S04]  /*ccf0*/  LDL.LU R21, [R1+0x1a4] ;  /* 0x0001a40001157983 */ /* 0x000ee80000300800 */
[----:B------:R-:W4:Y:S04]  /*cd00*/  LDL.LU R22, [R1+0x1a8] ;  /* 0x0001a80001167983 */ /* 0x000f280000300800 */
[----:B------:R-:W4:Y:S01]  /*cd10*/  LDL.LU R23, [R1+0x1ac] ;  /* 0x0001ac0001177983 */ /* 0x000f220000300800 */
[----:B------:R-:W-:-:S03]  /*cd20*/  IMAD.MOV.U32 R15, RZ, RZ, R6 ;  /* 0x000000ffff0f7224 */ /* 0x000fc600078e0006 */
[----:B------:R-:W2:Y:S01]  /*cd30*/  LDL.LU R4, [R1+0x1b0] ;  /* 0x0001b00001047983 */ /* 0x000ea20000300800 */
[----:B------:R-:W-:-:S03]  /*cd40*/  IMAD.MOV.U32 R14, RZ, RZ, R7 ;  /* 0x000000ffff0e7224 */ /* 0x000fc600078e0007 */
[----:B------:R-:W2:Y:S04]  /*cd50*/  LDL.LU R5, [R1+0x1b4] ;  /* 0x0001b40001057983 */ /* 0x000ea80000300800 */
[----:B------:R-:W2:Y:S04]  /*cd60*/  LDL.LU R6, [R1+0x1b8] ;  /* 0x0001b80001067983 */ /* 0x000ea80000300800 */
[----:B------:R-:W2:Y:S04]  /*cd70*/  LDL.LU R7, [R1+0x1bc] ;  /* 0x0001bc0001077983 */ /* 0x000ea80000300800 */
[----:B----4-:R-:W-:Y:S04]  /*cd80*/  STL.64 [R1+0xa10], R22 ;  /* 0x000a101601007387 */ /* 0x010fe80000100a00 */
[----:B---3--:R1:W-:Y:S02]  /*cd90*/  STL.64 [R1+0xa08], R20 ;  /* 0x000a081401007387 */ /* 0x0083e40000100a00 */
[----:B-1----:R-:W-:-:S02]  /*cda0*/  IMAD.MOV.U32 R21, RZ, RZ, R8 ;  /* 0x000000ffff157224 */ /* 0x002fc400078e0008 */
[----:B------:R-:W-:Y:S01]  /*cdb0*/  IMAD.MOV.U32 R20, RZ, RZ, R9 ;  /* 0x000000ffff147224 */ /* 0x000fe200078e0009 */
[----:B------:R-:W3:Y:S04]  /*cdc0*/  LDL.LU R8, [R1+0x190] ;  /* 0x0001900001087983 */ /* 0x000ee80000300800 */
[----:B------:R-:W3:Y:S04]  /*cdd0*/  LDL.LU R9, [R1+0x194] ;  /* 0x0001940001097983 */ /* 0x000ee80000300800 */
[----:B------:R-:W3:Y:S04]  /*cde0*/  LDL.LU R10, [R1+0x198] ;  /* 0x00019800010a7983 */ /* 0x000ee80000300800 */
[----:B------:R-:W3:Y:S04]  /*cdf0*/  LDL.LU R11, [R1+0x19c] ;  /* 0x00019c00010b7983 */ /* 0x000ee80000300800 */
[----:B------:R-:W-:Y:S04]  /*ce00*/  STL.64 [R1+0x918], R18 ;  /* 0x0009181201007387 */ /* 0x000fe80000100a00 */
[----:B------:R1:W-:Y:S04]  /*ce10*/  STL.64 [R1+0x910], R16 ;  /* 0x0009101001007387 */ /* 0x0003e80000100a00 */
[----:B-1----:R-:W4:Y:S04]  /*ce20*/  LDL.LU R16, [R1+0x170] ;  /* 0x0001700001107983 */ /* 0x002f280000300800 */
[----:B------:R-:W4:Y:S04]  /*ce30*/  LDL.LU R17, [R1+0x174] ;  /* 0x0001740001117983 */ /* 0x000f280000300800 */
[----:B------:R-:W3:Y:S04]  /*ce40*/  LDL.LU R18, [R1+0x178] ;  /* 0x0001780001127983 */ /* 0x000ee80000300800 */
[----:B------:R-:W3:Y:S01]  /*ce50*/  LDL.LU R19, [R1+0x17c] ;  /* 0x00017c0001137983 */ /* 0x000ee20000300800 */
[----:B--2---:R-:W-:Y:S03]  /*ce60*/  HMMA.16816.F32.BF16 R20, R12, R20, R4 ;  /* 0x000000140c14723c */ /* 0x004fe60000041804 */
[----:B---3--:R-:W-:Y:S04]  /*ce70*/  STL.64 [R1+0x9c0], R18 ;  /* 0x0009c01201007387 */ /* 0x008fe80000100a00 */
[----:B----4-:R1:W-:Y:S02]  /*ce80*/  STL.64 [R1+0x9b8], R16 ;  /* 0x0009b81001007387 */ /* 0x0103e40000100a00 */
[----:B-1----:R-:W-:-:S02]  /*ce90*/  IMAD.MOV.U32 R16, RZ, RZ, R28 ;  /* 0x000000ffff107224 */ /* 0x002fc400078e001c */
[----:B------:R-:W2:Y:S01]  /*cea0*/  LDL.LU R28, [R1+0xa28] ;  /* 0x000a2800011c7983 */ /* 0x000ea20000300800 */
[----:B------:R-:W-:-:S03]  /*ceb0*/  IMAD.MOV.U32 R17, RZ, RZ, R0 ;  /* 0x000000ffff117224 */ /* 0x000fc600078e0000 */
[----:B------:R-:W3:Y:S04]  /*cec0*/  LDL.LU R0, [R1+0xa24] ;  /* 0x000a240001007983 */ /* 0x000ee80000300800 */
[----:B0-----:R-:W-:Y:S04]  /*ced0*/  STL.64 [R1+0x8a0], R26 ;  /* 0x0008a01a01007387 */ /* 0x001fe80000100a00 */
[----:B------:R0:W-:Y:S04]  /*cee0*/  STL.64 [R1+0x898], R24 ;  /* 0x0008981801007387 */ /* 0x0001e80000100a00 */
[----:B0-----:R-:W4:Y:S04]  /*cef0*/  LDL.LU R24, [R1] ;  /* 0x0000000001187983 */ /* 0x001f280000300800 */
[----:B------:R-:W4:Y:S04]  /*cf00*/  LDL.LU R25, [R1+0x4] ;  /* 0x0000040001197983 */ /* 0x000f280000300800 */
[----:B------:R-:W3:Y:S01]  /*cf10*/  LDL.LU R26, [R1+0x8] ;  /* 0x00000800011a7983 */ /* 0x000ee20000300800 */
[----:B------:R-:W-:-:S02]  /*cf20*/  IMAD.MOV.U32 R6, RZ, RZ, R22 ;  /* 0x000000ffff067224 */ /* 0x000fc400078e0016 */
[----:B------:R-:W-:Y:S02]  /*cf30*/  IMAD.MOV.U32 R7, RZ, RZ, R23 ;  /* 0x000000ffff077224 */ /* 0x000fe400078e0017 */
[----:B--2---:R-:W-:Y:S02]  /*cf40*/  IMAD.MOV.U32 R27, RZ, RZ, R28 ;  /* 0x000000ffff1b7224 */ /* 0x004fe400078e001c */
[----:B------:R-:W2:Y:S04]  /*cf50*/  LDL.LU R28, [R1+0xa20] ;  /* 0x000a2000011c7983 */ /* 0x000ea80000300800 */
[----:B---3--:R-:W-:Y:S04]  /*cf60*/  STL.64 [R1+0x9f8], R26 ;  /* 0x0009f81a01007387 */ /* 0x008fe80000100a00 */
[----:B----4-:R0:W-:Y:S04]  /*cf70*/  STL.64 [R1+0x9f0], R24 ;  /* 0x0009f01801007387 */ /* 0x0101e80000100a00 */
[----:B0-----:R-:W3:Y:S04]  /*cf80*/  LDL.LU R24, [R1+0xa0] ;  /* 0x0000a00001187983 */ /* 0x001ee80000300800 */
[----:B------:R-:W3:Y:S04]  /*cf90*/  LDL.LU R25, [R1+0xa4] ;  /* 0x0000a40001197983 */ /* 0x000ee80000300800 */
[----:B------:R-:W3:Y:S04]  /*cfa0*/  LDL.LU R26, [R1+0xa8] ;  /* 0x0000a800011a7983 */ /* 0x000ee80000300800 */
[----:B------:R-:W3:Y:S04]  /*cfb0*/  LDL.LU R27, [R1+0xac] ;  /* 0x0000ac00011b7983 */ /* 0x000ee80000300800 */
[----:B------:R-:W-:Y:S04]  /*cfc0*/  STL [R1+0x794], R29 ;  /* 0x0007941d01007387 */ /* 0x000fe80000100800 */
[----:B------:R-:W3:Y:S04]  /*cfd0*/  LDL.LU.64 R4, [R1+0xa18] ;  /* 0x000a180001047983 */ /* 0x000ee80000300a00 */
[----:B------:R0:W-:Y:S04]  /*cfe0*/  STL.64 [R1+0xd0], R20 ;  /* 0x0000d01401007387 */ /* 0x0001e80000100a00 */
[----:B------:R-:W4:Y:S04]  /*cff0*/  LDL.LU.64 R22, [R1+0xa10] ;  /* 0x000a100001167983 */ /* 0x000f280000300a00 */
[----:B0-----:R-:W4:Y:S02]  /*d000*/  LDL.LU.64 R20, [R1+0xa08] ;  /* 0x000a080001147983 */ /* 0x001f240000300a00 */
[C---:B----4-:R-:W-:Y:S11]  /*d010*/  HMMA.16816.F32.BF16 R20, R12.reuse, R16, R20 ;  /* 0x000000100c14723c */ /* 0x050ff60000041814 */
[----:B------:R-:W-:Y:S11]  /*d020*/  @!UPT UIADD3 URZ, URZ, URZ, URZ ;  /* 0x0000003f3f3ff290 */ /* 0x000ff6000fffe03f */
[----:B------:R-:W-:Y:S01]  /*d030*/  @!UPT UIADD3 URZ, URZ, URZ, URZ ;  /* 0x0000003f3f3ff290 */ /* 0x000fe2000fffe03f */
[----:B------:R0:W-:Y:S04]  /*d040*/  STL.64 [R1+0xc0], R20 ;  /* 0x0000c01401007387 */ /* 0x0001e80000100a00 */
[----:B------:R-:W-:Y:S04]  /*d050*/  STL.64 [R1+0xc8], R22 ;  /* 0x0000c81601007387 */ /* 0x000fe80000100a00 */
[----:B0-----:R-:W4:Y:S04]  /*d060*/  LDL.LU.64 R20, [R1+0xa00] ;  /* 0x000a000001147983 */ /* 0x001f280000300a00 */
[----:B------:R0:W-:Y:S04]  /*d070*/  STL.64 [R1+0x9d0], R16 ;  /* 0x0009d01001007387 */ /* 0x0001e80000100a00 */
[----:B0-----:R-:W2:Y:S01]  /*d080*/  LDL.LU.64 R16, [R1+0x40] ;  /* 0x0000400001107983 */ /* 0x001ea20000300a00 */
[C---:B----4-:R-:W-:Y:S08]  /*d090*/  HMMA.16816.F32.BF16 R8, R12.reuse, R20, R8 ;  /* 0x000000140c08723c */ /* 0x050ff00000041808 */
[----:B---3--:R-:W-:Y:S01]  /*d0a0*/  HMMA.16816.F32.BF16 R12, R12, R4, R24 ;  /* 0x000000040c0c723c */ /* 0x008fe20000041818 */
[----:B------:R0:W-:Y:S04]  /*d0b0*/  STL.64 [R1+0x9c8], R20 ;  /* 0x0009c81401007387 */ /* 0x0001e80000100a00 */
[----:B0-----:R-:W3:Y:S10]  /*d0c0*/  LDL.LU R20, [R1+0x80] ;  /* 0x0000800001147983 */ /* 0x001ef40000300800 */
[----:B------:R0:W-:Y:S04]  /*d0d0*/  STL.64 [R1+0xb0], R8 ;  /* 0x0000b00801007387 */ /* 0x0001e80000100a00 */
[----:B------:R1:W-:Y:S04]  /*d0e0*/  STL.64 [R1+0xb8], R10 ;  /* 0x0000b80a01007387 */ /* 0x0003e80000100a00 */
[----:B------:R-:W3:Y:S04]  /*d0f0*/  LDL.LU R21, [R1+0x84] ;  /* 0x0000840001157983 */ /* 0x000ee80000300800 */
[----:B------:R-:W3:Y:S04]  /*d100*/  LDL.LU R22, [R1+0x88] ;  /* 0x0000880001167983 */ /* 0x000ee80000300800 */
[----:B------:R-:W3:Y:S04]  /*d110*/  LDL.LU R23, [R1+0x8c] ;  /* 0x00008c0001177983 */ /* 0x000ee80000300800 */
[----:B0-----:R-:W4:Y:S04]  /*d120*/  LDL.LU R8, [R1+0x160] ;  /* 0x0001600001087983 */ /* 0x001f280000300800 */
[----:B------:R-:W4:Y:S04]  /*d130*/  LDL.LU R9, [R1+0x164] ;  /* 0x0001640001097983 */ /* 0x000f280000300800 */
[----:B-1----:R-:W4:Y:S04]  /*d140*/  LDL.LU R10, [R1+0x168] ;  /* 0x00016800010a7983 */ /* 0x002f280000300800 */
[----:B------:R-:W2:Y:S04]  /*d150*/  LDL.LU.64 R26, [R1+0x9f8] ;  /* 0x0009f800011a7983 */ /* 0x000ea80000300a00 */
[----:B------:R-:W2:Y:S04]  /*d160*/  LDL.LU.64 R24, [R1+0x9f0] ;  /* 0x0009f00001187983 */ /* 0x000ea80000300a00 */
[----:B------:R-:W-:Y:S04]  /*d170*/  STL.64 [R1+0xa0], R12 ;  /* 0x0000a00c01007387 */ /* 0x000fe80000100a00 */
[----:B------:R0:W-:Y:S04]  /*d180*/  STL.64 [R1+0xa8], R14 ;  /* 0x0000a80e01007387 */ /* 0x0001e80000100a00 */
[----:B0-----:R-:W2:Y:S04]  /*d190*/  LDL.LU.64 R14, [R1+0x9e8] ;  /* 0x0009e800010e7983 */ /* 0x001ea80000300a00 */
[----:B------:R-:W2:Y:S02]  /*d1a0*/  LDL.LU.64 R12, [R1+0x9e0] ;  /* 0x0009e000010c7983 */ /* 0x000ea40000300a00 */
[C---:B--2---:R-:W-:Y:S11]  /*d1b0*/  HMMA.16816.F32.BF16 R12, R24.reuse, R16, R12 ;  /* 0x00000010180c723c */ /* 0x044ff6000004180c */
[----:B------:R-:W-:Y:S11]  /*d1c0*/  @!UPT UIADD3 URZ, URZ, URZ, URZ ;  /* 0x0000003f3f3ff290 */ /* 0x000ff6000fffe03f */
[----:B------:R-:W-:Y:S01]  /*d1d0*/  @!UPT UIADD3 URZ, URZ, URZ, URZ ;  /* 0x0000003f3f3ff290 */ /* 0x000fe2000fffe03f */
[----:B------:R0:W-:Y:S04]  /*d1e0*/  STL.64 [R1+0x90], R12 ;  /* 0x0000900c01007387 */ /* 0x0001e80000100a00 */
[----:B------:R1:W-:Y:S01]  /*d1f0*/  STL.64 [R1+0x98], R14 ;  /* 0x0000980e01007387 */ /* 0x0003e20000100a00 */
[----:B0-----:R-:W-:Y:S02]  /*d200*/  IMAD.MOV.U32 R13, RZ, RZ, R16 ;  /* 0x000000ffff0d7224 */ /* 0x001fe400078e0010 */
[----:B------:R-:W-:Y:S01]  /*d210*/  IMAD.MOV.U32 R12, RZ, RZ, R17 ;  /* 0x000000ffff0c7224 */ /* 0x000fe200078e0011 */
[----:B-1----:R-:W2:Y:S04]  /*d220*/  LDL.LU.64 R14, [R1+0x9d8] ;  /* 0x0009d800010e7983 */ /* 0x002ea80000300a00 */
[----:B------:R-:W3:Y:S02]  /*d230*/  LDL.LU.64 R16, [R1+0x9d0] ;  /* 0x0009d00001107983 */ /* 0x000ee40000300a00 */
[C---:B---3--:R-:W-:Y:S02]  /*d240*/  HMMA.16816.F32.BF16 R16, R24.reuse, R16, R20 ;  /* 0x000000101810723c */ /* 0x048fe40000041814 */
[----:B------:R-:W3:Y:S11]  /*d250*/  LDL.LU.64 R20, [R1+0x9c8] ;  /* 0x0009c80001147983 */ /* 0x000ef60000300a00 */
[----:B------:R-:W-:Y:S10]  /*d260*/  @!UPT UIADD3 URZ, URZ, URZ, URZ ;  /* 0x0000003f3f3ff290 */ /* 0x000ff4000fffe03f */
[----:B------:R-:W-:Y:S04]  /*d270*/  STL.64 [R1+0x80], R16 ;  /* 0x0000801001007387 */ /* 0x000fe80000100a00 */
[----:B------:R0:W-:Y:S04]  /*d280*/  STL.64 [R1+0x88], R18 ;  /* 0x0000881201007387 */ /* 0x0001e80000100a00 */
[----:B0-----:R-:W3:Y:S04]  /*d290*/  LDL.LU.64 R18, [R1+0x9c0] ;  /* 0x0009c00001127983 */ /* 0x001ee80000300a00 */
[----:B------:R-:W3:Y:S01]  /*d2a0*/  LDL.LU.64 R16, [R1+0x9b8] ;  /* 0x0009b80001107983 */ /* 0x000ee20000300a00 */
[----:B------:R-:W-:Y:S01]  /*d2b0*/  IMAD.MOV.U32 R11, RZ, RZ, R28 ;  /* 0x000000ffff0b7224 */ /* 0x000fe200078e001c */
[----:B---3--:R-:W-:Y:S11]  /*d2c0*/  HMMA.16816.F32.BF16 R16, R24, R20, R16 ;  /* 0x000000141810723c */ /* 0x008ff60000041810 */
[----:B------:R-:W-:Y:S11]  /*d2d0*/  @!UPT UIADD3 URZ, URZ, URZ, URZ ;  /* 0x0000003f3f3ff290 */ /* 0x000ff6000fffe03f */
[----:B------:R-:W-:Y:S02]  /*d2e0*/  @!UPT UIADD3 URZ, URZ, URZ, URZ ;  /* 0x0000003f3f3ff290 */ /* 0x000fe4000fffe03f */
[----:B------:R-:W-:Y:S02]  /*d2f0*/  IMAD.MOV.U32 R29, RZ, RZ, R18 ;  /* 0x000000ffff1d7224 */ /* 0x000fe400078e0012 */
[----:B------:R-:W-:Y:S02]  /*d300*/  IMAD.MOV.U32 R28, RZ, RZ, R19 ;  /* 0x000000ffff1c7224 */ /* 0x000fe400078e0013 */
[----:B------:R-:W-:Y:S02]  /*d310*/  IMAD.MOV.U32 R20, RZ, RZ, R16 ;  /* 0x000000ffff147224 */ /* 0x000fe400078e0010 */
[----:B------:R-:W-:Y:S02]  /*d320*/  IMAD.MOV.U32 R21, RZ, RZ, R17 ;  /* 0x000000ffff157224 */ /* 0x000fe400078e0011 */
[----:B--2---:R-:W-:Y:S02]  /*d330*/  IMAD.MOV.U32 R18, RZ, RZ, R15 ;  /* 0x000000ffff127224 */ /* 0x004fe400078e000f */
[----:B------:R-:W-:-:S02]  /*d340*/  IMAD.MOV.U32 R19, RZ, RZ, R14 ;  /* 0x000000ffff137224 */ /* 0x000fc400078e000e */
[----:B------:R-:W-:Y:S02]  /*d350*/  IMAD.MOV.U32 R16, RZ, RZ, R2 ;  /* 0x000000ffff107224 */ /* 0x000fe400078e0002 */
[----:B------:R-:W-:Y:S01]  /*d360*/  IMAD.MOV.U32 R17, RZ, RZ, R3 ;  /* 0x000000ffff117224 */ /* 0x000fe200078e0003 */
[----:B------:R-:W2:Y:S04]  /*d370*/  LDL.LU R2, [R1+0x9b4] ;  /* 0x0009b40001027983 */ /* 0x000ea80000300800 */
[----:B------:R-:W3:Y:S04]  /*d380*/  LDL.LU R3, [R1+0x9b0] ;  /* 0x0009b00001037983 */ /* 0x000ee80000300800 */
[----:B------:R-:W-:Y:S04]  /*d390*/  STL.64 [R1+0x928], R18 ;  /* 0x0009281201007387 */ /* 0x000fe80000100a00 */
[----:B------:R0:W-:Y:S04]  /*d3a0*/  STL.64 [R1+0x920], R16 ;  /* 0x0009201001007387 */ /* 0x0001e80000100a00 */
[----:B0-----:R-:W2:Y:S04]  /*d3b0*/  LDL.LU.64 R16, [R1+0x30] ;  /* 0x0000300001107983 */ /* 0x001ea80000300a00 */
[----:B------:R-:W2:Y:S01]  /*d3c0*/  LDL.LU.64 R18, [R1+0x38] ;  /* 0x0000380001127983 */ /* 0x000ea20000300a00 */
[----:B----4-:R-:W-:Y:S03]  /*d3d0*/  HMMA.16816.F32.BF16 R24, R24, R4, R8 ;  /* 0x000000041818723c */ /* 0x010fe60000041808 */
[----:B--2---:R-:W-:Y:S04]  /*d3e0*/  STL.64 [R1+0x998], R18 ;  /* 0x0009981201007387 */ /* 0x004fe80000100a00 */
[----:B------:R0:W-:Y:S04]  /*d3f0*/  STL.64 [R1+0x990], R16 ;  /* 0x0009901001007387 */ /* 0x0001e80000100a00 */
[----:B0-----:R-:W2:Y:S04]  /*d400*/  LDL.LU R16, [R1+0x150] ;  /* 0x0001500001107983 */ /* 0x001ea80000300800 */
[----:B------:R-:W2:Y:S04]  /*d410*/  LDL.LU R17, [R1+0x154] ;  /* 0x0001540001117983 */ /* 0x000ea80000300800 */
[----:B------:R-:W2:Y:S04]  /*d420*/  LDL.LU R18, [R1+0x158] ;  /* 0x0001580001127983 */ /* 0x000ea80000300800 */
[----:B------:R-:W2:Y:S04]  /*d430*/  LDL.LU R19, [R1+0x15c] ;  /* 0x00015c0001137983 */ /* 0x000ea80000300800 */
[----:B------:R-:W-:Y:S04]  /*d440*/  STL [R1+0x8fc], R21 ;  /* 0x0008fc1501007387 */ /* 0x000fe80000100800 */
[----:B------:R0:W-:Y:S04]  /*d450*/  STL [R1+0x8f8], R20 ;  /* 0x0008f81401007387 */ /* 0x0001e80000100800 */
[----:B0-----:R-:W4:Y:S04]  /*d460*/  LDL.LU R20, [R1+0x140] ;  /* 0x0001400001147983 */ /* 0x001f280000300800 */
[----:B------:R-:W4:Y:S04]  /*d470*/  LDL.LU R21, [R1+0x144] ;  /* 0x0001440001157983 */ /* 0x000f280000300800 */
[----:B------:R-:W4:Y:S04]  /*d480*/  LDL.LU R22, [R1+0x148] ;  /* 0x0001480001167983 */ /* 0x000f280000300800 */
[----:B------:R-:W4:Y:S04]  /*d490*/  LDL.LU R23, [R1+0x14c] ;  /* 0x00014c0001177983 */ /* 0x000f280000300800 */
[----:B------:R-:W2:Y:S04]  /*d4a0*/  LDL.LU.64 R10, [R1+0x9a8] ;  /* 0x0009a800010a7983 */ /* 0x000ea80000300a00 */
[----:B------:R-:W2:Y:S04]  /*d4b0*/  LDL.LU.64 R8, [R1+0x9a0] ;  /* 0x0009a00001087983 */ /* 0x000ea80000300a00 */
[----:B------:R-:W-:Y:S04]  /*d4c0*/  STL.64 [R1+0x978], R6 ;  /* 0x0009780601007387 */ /* 0x000fe80000100a00 */
[----:B------:R0:W-:Y:S04]  /*d4d0*/  STL.64 [R1+0x970], R4 ;  /* 0x0009700401007387 */ /* 0x0001e80000100a00 */
[----:B0-----:R-:W2:Y:S04]  /*d4e0*/  LDL.LU R4, [R1+0x130] ;  /* 0x0001300001047983 */ /* 0x001ea80000300800 */
[----:B------:R-:W2:Y:S04]  /*d4f0*/  LDL.LU R5, [R1+0x134] ;  /* 0x0001340001057983 */ /* 0x000ea80000300800 */
[----:B------:R-:W2:Y:S04]  /*d500*/  LDL.LU R6, [R1+0x138] ;  /* 0x0001380001067983 */ /* 0x000ea80000300800 */
[----:B------:R-:W2:Y:S04]  /*d510*/  LDL.LU R7, [R1+0x13c] ;  /* 0x00013c0001077983 */ /* 0x000ea80000300800 */
[----:B--2---:R-:W-:Y:S04]  /*d520*/  STL.64 [R1+0x988], R6 ;  /* 0x0009880601007387 */ /* 0x004fe80000100a00 */
[----:B------:R0:W-:Y:S02]  /*d530*/  STL.64 [R1+0x980], R4 ;  /* 0x0009800401007387 */ /* 0x0001e40000100a00 */
[----:B0-----:R-:W-:-:S02]  /*d540*/  IMAD.MOV.U32 R4, RZ, RZ, R13 ;  /* 0x000000ffff047224 */ /* 0x001fc400078e000d */
[----:B------:R-:W-:Y:S02]  /*d550*/  IMAD.MOV.U32 R5, RZ, RZ, R12 ;  /* 0x000000ffff057224 */ /* 0x000fe400078e000c */
[----:B------:R-:W2:Y:S04]  /*d560*/  LDL.LU R12, [R1+0xf0] ;  /* 0x0000f000010c7983 */ /* 0x000ea80000300800 */
[----:B------:R-:W-:Y:S01]  /*d570*/  STL.64 [R1+0x8b0], R26 ;  /* 0x0008b01a01007387 */ /* 0x000fe20000100a00 */
[----:B------:R-:W-:Y:S03]  /*d580*/  HMMA.16816.F32.BF16 R4, R8, R4, R16 ;  /* 0x000000040804723c */ /* 0x000fe60000041810 */
[----:B------:R0:W-:Y:S04]  /*d590*/  STL.64 [R1+0x8a8], R24 ;  /* 0x0008a81801007387 */ /* 0x0001e80000100a00 */
[----:B0-----:R-:W2:Y:S04]  /*d5a0*/  LDL.LU.64 R24, [R1+0x20] ;  /* 0x0000200001187983 */ /* 0x001ea80000300a00 */
[----:B------:R-:W2:Y:S04]  /*d5b0*/  LDL.LU.64 R26, [R1+0x28] ;  /* 0x00002800011a7983 */ /* 0x000ea80000300a00 */
[----:B------:R-:W2:Y:S04]  /*d5c0*/  LDL.LU.64 R18, [R1+0x998] ;  /* 0x0009980001127983 */ /* 0x000ea80000300a00 */
[----:B------:R-:W4:Y:S01]  /*d5d0*/  LDL.LU.64 R16, [R1+0x990] ;  /* 0x0009900001107983 */ /* 0x000f220000300a00 */
[----:B---3--:R-:W-:-:S02]  /*d5e0*/  IMAD.MOV.U32 R13, RZ, RZ, R3 ;  /* 0x000000ffff0d7224 */ /* 0x008fc400078e0003 */
[----:B------:R-:W-:Y:S01]  /*d5f0*/  IMAD.MOV.U32 R14, RZ, RZ, R2 ;  /* 0x000000ffff0e7224 */ /* 0x000fe200078e0002 */
[----:B------:R4:W-:Y:S01]  /*d600*/  STL [R1+0x50], R4 ;  /* 0x0000500401007387 */ /* 0x0009e20000100800 */
[----:B------:R-:W-:Y:S02]  /*d610*/  IMAD.MOV.U32 R15, RZ, RZ, R0 ;  /* 0x000000ffff0f7224 */ /* 0x000fe400078e0000 */
[----:B------:R-:W-:Y:S02]  /*d620*/  IMAD.MOV.U32 R0, RZ, RZ, R5 ;  /* 0x000000ffff007224 */ /* 0x000fe400078e0005 */
[----:B------:R-:W-:Y:S02]  /*d630*/  IMAD.MOV.U32 R3, RZ, RZ, R6 ;  /* 0x000000ffff037224 */ /* 0x000fe400078e0006 */
[----:B------:R-:W-:-:S03]  /*d640*/  IMAD.MOV.U32 R2, RZ, RZ, R7 ;  /* 0x000000ffff027224 */ /* 0x000fc600078e0007 */
[----:B------:R-:W-:Y:S04]  /*d650*/  STL [R1+0x8e4], R3 ;  /* 0x0008e40301007387 */ /* 0x000fe80000100800 */
[----:B------:R-:W-:Y:S01]  /*d660*/  STL [R1+0x8e0], R0 ;  /* 0x0008e00001007387 */ /* 0x000fe20000100800 */
[C---:B----4-:R-:W-:Y:S11]  /*d670*/  HMMA.16816.F32.BF16 R4, R8.reuse, R16, R20 ;  /* 0x000000100804723c */ /* 0x050ff60000041814 */
[----:B------:R-:W-:Y:S11]  /*d680*/  @!UPT UIADD3 URZ, URZ, URZ, URZ ;  /* 0x0000003f3f3ff290 */ /* 0x000ff6000fffe03f */
[----:B------:R-:W-:Y:S01]  /*d690*/  @!UPT UIADD3 URZ, URZ, URZ, URZ ;  /* 0x0000003f3f3ff290 */ /* 0x000fe2000fffe03f */
[----:B------:R0:W-:Y:S01]  /*d6a0*/  STL.64 [R1+0x18], R6 ;  /* 0x0000180601007387 */ /* 0x0001e20000100a00 */
[----:B------:R-:W-:Y:S02]  /*d6b0*/  IMAD.MOV.U32 R22, RZ, RZ, R4 ;  /* 0x000000ffff167224 */ /* 0x000fe400078e0004 */
[----:B------:R-:W-:Y:S01]  /*d6c0*/  IMAD.MOV.U32 R23, RZ, RZ, R5 ;  /* 0x000000ffff177224 */ /* 0x000fe200078e0005 */
[----:B0-----:R-:W3:Y:S04]  /*d6d0*/  LDL.LU.64 R6, [R1+0x988] ;  /* 0x0009880001067983 */ /* 0x001ee80000300a00 */
[----:B------:R-:W3:Y:S04]  /*d6e0*/  LDL.LU.64 R4, [R1+0x980] ;  /* 0x0009800001047983 */ /* 0x000ee80000300a00 */
[----:B--2---:R0:W-:Y:S04]  /*d6f0*/  STL.64 [R1+0x940], R18 ;  /* 0x0009401201007387 */ /* 0x0041e80000100a00 */
[----:B0-----:R-:W2:Y:S04]  /*d700*/  LDL R18, [R1+0x48] ;  /* 0x0000480001127983 */ /* 0x001ea80000100800 */
[----:B------:R-:W2:Y:S01]  /*d710*/  LDL R19, [R1+0x4c] ;  /* 0x00004c0001137983 */ /* 0x000ea20000100800 */
[----:B---3--:R-:W-:Y:S11]  /*d720*/  HMMA.16816.F32.BF16 R4, R8, R24, R4 ;  /* 0x000000180804723c */ /* 0x008ff60000041804 */
[----:B------:R-:W-:Y:S11]  /*d730*/  @!UPT UIADD3 URZ, URZ, URZ, URZ ;  /* 0x0000003f3f3ff290 */ /* 0x000ff6000fffe03f */
[----:B------:R-:W-:Y:S02]  /*d740*/  @!UPT UIADD3 URZ, URZ, URZ, URZ ;  /* 0x0000003f3f3ff290 */ /* 0x000fe4000fffe03f */
[----:B------:R-:W-:Y:S02]  /*d750*/  IMAD.MOV.U32 R25, RZ, RZ, R6 ;  /* 0x000000ffff197224 */ /* 0x000fe400078e0006 */
[----:B------:R-:W-:Y:S02]  /*d760*/  IMAD.MOV.U32 R24, RZ, RZ, R7 ;  /* 0x000000ffff187224 */ /* 0x000fe400078e0007 */
[----:B------:R-:W-:Y:S01]  /*d770*/  IMAD.MOV.U32 R21, RZ, RZ, R4 ;  /* 0x000000ffff157224 */ /* 0x000fe200078e0004 */
[----:B------:R-:W3:Y:S01]  /*d780*/  LDL.LU.64 R6, [R1+0x978] ;  /* 0x0009780001067983 */ /* 0x000ee20000300a00 */
[----:B------:R-:W-:-:S03]  /*d790*/  IMAD.MOV.U32 R20, RZ, RZ, R5 ;  /* 0x000000ffff147224 */ /* 0x000fc600078e0005 */
[----:B------:R-:W4:Y:S04]  /*d7a0*/  LDL.LU.64 R4, [R1+0x970] ;  /* 0x0009700001047983 */ /* 0x000f280000300a00 */
[----:B------:R-:W-:Y:S04]  /*d7b0*/  STL.64 [R1+0x950], R26 ;  /* 0x0009501a01007387 */ /* 0x000fe80000100a00 */
[----:B------:R0:W-:Y:S04]  /*d7c0*/  STL.64 [R1+0x948], R24 ;  /* 0x0009481801007387 */ /* 0x0001e80000100a00 */
[----:B0-----:R-:W2:Y:S04]  /*d7d0*/  LDL.LU R24, [R1+0x120] ;  /* 0x0001200001187983 */ /* 0x001ea80000300800 */
[----:B------:R-:W2:Y:S04]  /*d7e0*/  LDL.LU R25, [R1+0x124] ;  /* 0x0001240001197983 */ /* 0x000ea80000300800 */
[----:B------:R-:W2:Y:S04]  /*d7f0*/  LDL.LU R26, [R1+0x128] ;  /* 0x00012800011a7983 */ /* 0x000ea80000300800 */
[----:B------:R-:W2:Y:S04]  /*d800*/  LDL.LU R27, [R1+0x12c] ;  /* 0x00012c00011b7983 */ /* 0x000ea80000300800 */
[----:B------:R-:W-:Y:S04]  /*d810*/  STL.64 [R1+0x938], R22 ;  /* 0x0009381601007387 */ /* 0x000fe80000100a00 */
[----:B------:R0:W-:Y:S04]  /*d820*/  STL.64 [R1+0x930], R20 ;  /* 0x0009301401007387 */ /* 0x0001e80000100a00 */
[----:B0-----:R-:W2:Y:S04]  /*d830*/  LDL.LU R20, [R1+0x110] ;  /* 0x0001100001147983 */ /* 0x001ea80000300800 */
[----:B------:R-:W2:Y:S04]  /*d840*/  LDL.LU R21, [R1+0x114] ;  /* 0x0001140001157983 */ /* 0x000ea80000300800 */
[----:B------:R-:W2:Y:S04]  /*d850*/  LDL.LU R22, [R1+0x118] ;  /* 0x0001180001167983 */ /* 0x000ea80000300800 */
[----:B------:R-:W2:Y:S01]  /*d860*/  LDL.LU R23, [R1+0x11c] ;  /* 0x00011c0001177983 */ /* 0x000ea20000300800 */
[----:B----4-:R-:W-:Y:S03]  /*d870*/  HMMA.16816.F32.BF16 R8, R8, R4, R12 ;  /* 0x000000040808723c */ /* 0x010fe6000004180c */
[----:B------:R-:W2:Y:S04]  /*d880*/  LDL.LU.64 R14, [R1+0x968] ;  /* 0x00096800010e7983 */ /* 0x000ea80000300a00 */
[----:B------:R-:W2:Y:S11]  /*d890*/  LDL.LU.64 R12, [R1+0x960] ;  /* 0x00096000010c7983 */ /* 0x000eb60000300a00 */
[----:B------:R-:W-:Y:S05]  /*d8a0*/  @!UPT UIADD3 URZ, URZ, URZ, URZ ;  /* 0x0000003f3f3ff290 */ /* 0x000fea000fffe03f */
[----:B------:R3:W-:Y:S04]  /*d8b0*/  STL.64 [R1+0x858], R10 ;  /* 0x0008580a01007387 */ /* 0x0007e80000100a00 */
[----:B------:R0:W-:Y:S01]  /*d8c0*/  STL.64 [R1+0x850], R8 ;  /* 0x0008500801007387 */ /* 0x0001e20000100a00 */
[----:B---3--:R-:W-:Y:S02]  /*d8d0*/  IMAD.MOV.U32 R10, RZ, RZ, R6 ;  /* 0x000000ffff0a7224 */ /* 0x008fe400078e0006 */
[----:B------:R-:W-:Y:S01]  /*d8e0*/  IMAD.MOV.U32 R11, RZ, RZ, R7 ;  /* 0x000000ffff0b7224 */ /* 0x000fe200078e0007 */
[----:B0-----:R-:W3:Y:S04]  /*d8f0*/  LDL.LU R8, [R1+0xd0] ;  /* 0x0000d00001087983 */ /* 0x001ee80000300800 */
[----:B------:R-:W3:Y:S04]  /*d900*/  LDL.LU R9, [R1+0xd4] ;  /* 0x0000d40001097983 */ /* 0x000ee80000300800 */
[----:B------:R-:W4:Y:S04]  /*d910*/  LDL.LU R6, [R1+0x95c] ;  /* 0x00095c0001067983 */ /* 0x000f280000300800 */
[----:B------:R-:W4:Y:S01]  /*d920*/  LDL.LU R7, [R1+0x958] ;  /* 0x0009580001077983 */ /* 0x000f220000300800 */
[C---:B--2---:R-:W-:Y:S03]  /*d930*/  HMMA.16816.F32.BF16 R16, R12.reuse, R18, R24 ;  /* 0x000000120c10723c */ /* 0x044fe60000041818 */
[----:B------:R-:W2:Y:S04]  /*d940*/  LDL.LU.64 R26, [R1+0x950] ;  /* 0x00095000011a7983 */ /* 0x000ea80000300a00 */
[----:B------:R-:W2:Y:S11]  /*d950*/  LDL.LU.64 R24, [R1+0x948] ;  /* 0x0009480001187983 */ /* 0x000eb60000300a00 */
[----:B------:R-:W-:Y:S05]  /*d960*/  @!UPT UIADD3 URZ, URZ, URZ, URZ ;  /* 0x0000003f3f3ff290 */ /* 0x000fea000fffe03f */
[----:B------:R-:W-:Y:S04]  /*d970*/  STL.64 [R1+0x1e0], R16 ;  /* 0x0001e01001007387 */ /* 0x000fe80000100a00 */
[----:B------:R0:W-:Y:S04]  /*d980*/  STL.64 [R1+0x1e8], R18 ;  /* 0x0001e81201007387 */ /* 0x0001e80000100a00 */
[----:B0-----:R-:W2:Y:S02]  /*d990*/  LDL.LU.64 R18, [R1+0x940] ;  /* 0x0009400001127983 */ /* 0x001ea40000300a00 */
[----:B--2---:R-:W-:Y:S01]  /*d9a0*/  HMMA.16816.F32.BF16 R20, R12, R18, R20 ;  /* 0x000000120c14723c */ /* 0x004fe20000041814 */
[----:B------:R-:W-:-:S02]  /*d9b0*/  IMAD.MOV.U32 R5, RZ, RZ, R18 ;  /* 0x000000ffff057224 */ /* 0x000fc400078e0012 */
[----:B------:R-:W-:Y:S11]  /*d9c0*/  IMAD.MOV.U32 R4, RZ, RZ, R19 ;  /* 0x000000ffff047224 */ /* 0x000ff600078e0013 */
[----:B------:R-:W-:Y:S09]  /*d9d0*/  @!UPT UIADD3 URZ, URZ, URZ, URZ ;  /* 0x0000003f3f3ff290 */ /* 0x000ff2000fffe03f */
[----:B------:R-:W-:Y:S04]  /*d9e0*/  STL.64 [R1+0x1b0], R20 ;  /* 0x0001b01401007387 */ /* 0x000fe80000100a00 */
[----:B------:R0:W-:Y:S04]  /*d9f0*/  STL.64 [R1+0x1b8], R22 ;  /* 0x0001b81601007387 */ /* 0x0001e80000100a00 */
[----:B0-----:R-:W2:Y:S04]  /*da00*/  LDL.LU.64 R22, [R1+0x938] ;  /* 0x0009380001167983 */ /* 0x001ea80000300a00 */
[----:B------:R-:W2:Y:S04]  /*da10*/  LDL.LU.64 R20, [R1+0x930] ;  /* 0x0009300001147983 */ /* 0x000ea80000300a00 */
[----:B------:R-:W2:Y:S04]  /*da20*/  LDL.LU.64 R18, [R1+0x928] ;  /* 0x0009280001127983 */ /* 0x000ea80000300a00 */
[----:B------:R-:W2:Y:S02]  /*da30*/  LDL.LU.64 R16, [R1+0x920] ;  /* 0x0009200001107983 */ /* 0x000ea40000300a00 */
[C---:B--2---:R-:W-:Y:S11]  /*da40*/  HMMA.16816.F32.BF16 R16, R12.reuse, R26, R16 ;  /* 0x0000001a0c10723c */ /* 0x044ff60000041810 */
[----:B------:R-:W-:Y:S11]  /*da50*/  @!UPT UIADD3 URZ, URZ, URZ, URZ ;  /* 0x0000003f3f3ff290 */ /* 0x000ff6000fffe03f */
[----:B------:R-:W-:Y:S01]  /*da60*/  @!UPT UIADD3 URZ, URZ, URZ, URZ ;  /* 0x0000003f3f3ff290 */ /* 0x000fe2000fffe03f */
[----:B------:R-:W-:Y:S04]  /*da70*/  STL.64 [R1+0x1a0], R16 ;  /* 0x0001a01001007387 */ /* 0x000fe80000100a00 */
[----:B------:R0:W-:Y:S04]  /*da80*/  STL.64 [R1+0x1a8], R18 ;  /* 0x0001a81201007387 */ /* 0x0001e80000100a00 */
[----:B0-----:R-:W4:Y:S04]  /*da90*/  LDL.LU.64 R18, [R1+0x918] ;  /* 0x0009180001127983 */ /* 0x001f280000300a00 */
[----:B------:R-:W4:Y:S02]  /*daa0*/  LDL.LU.64 R16, [R1+0x910] ;  /* 0x0009100001107983 */ /* 0x000f240000300a00 */
[----:B----4-:R-:W-:Y:S02]  /*dab0*/  HMMA.16816.F32.BF16 R12, R12, R6, R16 ;  /* 0x000000060c0c723c */ /* 0x010fe40000041810 */
[----:B------:R-:W3:Y:S04]  /*dac0*/  LDL.LU.64 R18, [R1+0x908] ;  /* 0x0009080001127983 */ /* 0x000ee80000300a00 */
[----:B------:R-:W3:Y:S11]  /*dad0*/  LDL.LU.64 R16, [R1+0x900] ;  /* 0x0009000001107983 */ /* 0x000ef60000300a00 */
[----:B------:R-:W-:Y:S06]  /*dae0*/  @!UPT UIADD3 URZ, URZ, URZ, URZ ;  /* 0x0000003f3f3ff290 */ /* 0x000fec000fffe03f */
[----:B------:R-:W-:Y:S04]  /*daf0*/  STL.64 [R1+0x190], R12 ;  /* 0x0001900c01007387 */ /* 0x000fe80000100a00 */
[----:B------:R0:W-:Y:S04]  /*db00*/  STL.64 [R1+0x198], R14 ;  /* 0x0001980e01007387 */ /* 0x0001e80000100a00 */
[----:B0-----:R-:W3:Y:S02]  /*db10*/  LDL.LU.64 R14, [R1+0x48] ;  /* 0x00004800010e7983 */ /* 0x001ee40000300a00 */
[----:B---3--:R-:W-:Y:S01]  /*db20*/  HMMA.16816.F32.BF16 R8, R16, R14, R8 ;  /* 0x0000000e1008723c */ /* 0x008fe20000041808 */
[----:B------:R-:W-:-:S02]  /*db30*/  IMAD.MOV.U32 R3, RZ, RZ, R14 ;  /* 0x000000ffff037224 */ /* 0x000fc400078e000e */
[----:B------:R-:W-:Y:S11]  /*db40*/  IMAD.MOV.U32 R0, RZ, RZ, R15 ;  /* 0x000000ffff007224 */ /* 0x000ff600078e000f */
[----:B------:R-:W-:Y:S09]  /*db50*/  @!UPT UIADD3 URZ, URZ, URZ, URZ ;  /* 0x0000003f3f3ff290 */ /* 0x000ff2000fffe03f */
[----:B------:R0:W-:Y:S01]  /*db60*/  STL.64 [R1+0x180], R8 ;  /* 0x0001800801007387 */ /* 0x0001e20000100a00 */
[----:B------:R-:W-:-:S03]  /*db70*/  IMAD.MOV.U32 R12, RZ, RZ, R10 ;  /* 0x000000ffff0c7224 */ /* 0x000fc600078e000a */
[----:B------:R1:W-:Y:S01]  /*db80*/  STL.64 [R1+0x188], R10 ;  /* 0x0001880a01007387 */ /* 0x0003e20000100a00 */
[----:B0-----:R-:W-:Y:S02]  /*db90*/  IMAD.MOV.U32 R8, RZ, RZ, R21 ;  /* 0x000000ffff087224 */ /* 0x001fe400078e0015 */
[----:B------:R-:W-:Y:S01]  /*dba0*/  IMAD.MOV.U32 R9, RZ, RZ, R20 ;  /* 0x000000ffff097224 */ /* 0x000fe200078e0014 */
[----:B------:R-:W2:Y:S01]  /*dbb0*/  LDL.LU R21, [R1+0x8fc] ;  /* 0x0008fc0001157983 */ /* 0x000ea20000300800 */
[----:B-1----:R-:W-:Y:S02]  /*dbc0*/  IMAD.MOV.U32 R10, RZ, RZ, R25 ;  /* 0x000000ffff0a7224 */ /* 0x002fe400078e0019 */
[----:B------:R-:W-:Y:S01]  /*dbd0*/  IMAD.MOV.U32 R11, RZ, RZ, R24 ;  /* 0x000000ffff0b7224 */ /* 0x000fe200078e0018 */
[----:B------:R-:W3:Y:S04]  /*dbe0*/  LDL.LU R20, [R1+0x8f8] ;  /* 0x0008f80001147983 */ /* 0x000ee80000300800 */
[----:B------:R0:W-:Y:S04]  /*dbf0*/  STL.64 [R1+0x868], R10 ;  /* 0x0008680a01007387 */ /* 0x0001e80000100a00 */
[----:B------:R-:W-:Y:S01]  /*dc00*/  STL.64 [R1+0x860], R8 ;  /* 0x0008600801007387 */ /* 0x000fe20000100a00 */
[----:B0-----:R-:W-:-:S02]  /*dc10*/  IMAD.MOV.U32 R10, RZ, RZ, R5 ;  /* 0x000000ffff0a7224 */ /* 0x001fc400078e0005 */
[----:B------:R-:W-:Y:S02]  /*dc20*/  IMAD.MOV.U32 R11, RZ, RZ, R4 ;  /* 0x000000ffff0b7224 */ /* 0x000fe400078e0004 */
[----:B------:R-:W4:Y:S04]  /*dc30*/  LDL.LU.64 R4, [R1+0x1c8] ;  /* 0x0001c80001047983 */ /* 0x000f280000300a00 */
[----:B------:R0:W-:Y:S04]  /*dc40*/  STL [R1+0x798], R12 ;  /* 0x0007980c01007387 */ /* 0x0001e80000100800 */
[----:B0-----:R-:W2:Y:S01]  /*dc50*/  LDL.LU R12, [R1+0xc0] ;  /* 0x0000c000010c7983 */ /* 0x001ea20000300800 */
[----:B------:R-:W2:Y:S02]  /*dc60*/  LDL.LU R13, [R1+0xc4] ;  /* 0x0000c400010d7983 */ /* 0x000ea40000300800 */
[----:B------:R-:W2:Y:S02]  /*dc70*/  LDL.LU R14, [R1+0xc8] ;  /* 0x0000c800010e7983 */ /* 0x000ea40000300800 */
[----:B------:R-:W2:Y:S02]  /*dc80*/  LDL.LU R15, [R1+0xcc] ;  /* 0x0000cc00010f7983 */ /* 0x000ea40000300800 */
[----:B--2---:R-:W-:Y:S11]  /*dc90*/  HMMA.16816.F32.BF16 R12, R16, R10, R12 ;  /* 0x0000000a100c723c */ /* 0x004ff6000004180c */
[----:B------:R-:W-:Y:S11]  /*dca0*/  @!UPT UIADD3 URZ, URZ, URZ, URZ ;  /* 0x0000003f3f3ff290 */ /* 0x000ff6000fffe03f */
[----:B------:R-:W-:Y:S01]  /*dcb0*/  @!UPT UIADD3 URZ, URZ, URZ, URZ ;  /* 0x0000003f3f3ff290 */ /* 0x000fe2000fffe03f */
[----:B------:R-:W-:Y:S01]  /*dcc0*/  STL.64 [R1+0x170], R12 ;  /* 0x0001700c01007387 */ /* 0x000fe20000100a00 */
[----:B------:R-:W-:Y:S02]  /*dcd0*/  STL.64 [R1+0x178], R14 ;  /* 0x0001780e01007387 */ /* 0x000fe40000100a00 */
[----:B------:R0:W-:Y:S02]  /*dce0*/  STL.64 [R1+0x8d8], R10 ;  /* 0x0008d80a01007387 */ /* 0x0001e40000100a00 */
[----:B------:R-:W2:Y:S01]  /*dcf0*/  LDL.LU R8, [R1+0xb0] ;  /* 0x0000b00001087983 */ /* 0x000ea20000300800 */
[----:B------:R-:W2:Y:S04]  /*dd00*/  LDL.LU R9, [R1+0xb4] ;  /* 0x0000b40001097983 */ /* 0x000ea80000300800 */
[----:B0-----:R-:W2:Y:S01]  /*dd10*/  LDL.LU R10, [R1+0xb8] ;  /* 0x0000b800010a7983 */ /* 0x001ea20000300800 */
[----:B------:R-:W2:Y:S02]  /*dd20*/  LDL.LU R11, [R1+0xbc] ;  /* 0x0000bc00010b7983 */ /* 0x000ea40000300800 */
[----:B------:R-:W-:-:S05]  /*dd30*/  IMAD.MOV.U32 R13, RZ, RZ, R14 ;  /* 0x000000ffff0d7224 */ /* 0x000fca00078e000e */
[----:B------:R-:W-:Y:S01]  /*dd40*/  STL [R1+0x79c], R13 ;  /* 0x00079c0d01007387 */ /* 0x000fe20000100800 */
[C---:B--2---:R-:W-:Y:S11]  /*dd50*/  HMMA.16816.F32.BF16 R8, R16.reuse, R26, R8 ;  /* 0x0000001a1008723c */ /* 0x044ff60000041808 */
[----:B------:R-:W-:Y:S11]  /*dd60*/  @!UPT UIADD3 URZ, URZ, URZ, URZ ;  /* 0x0000003f3f3ff290 */ /* 0x000ff6000fffe03f */
[----:B------:R-:W-:Y:S01]  /*dd70*/  @!UPT UIADD3 URZ, URZ, URZ, URZ ;  /* 0x0000003f3f3ff290 */ /* 0x000fe2000fffe03f */
[----:B------:R0:W-:Y:S01]  /*dd80*/  STL.64 [R1+0x160], R8 ;  /* 0x0001600801007387 */ /* 0x0001e20000100a00 */
[----:B------:R1:W-:Y:S02]  /*dd90*/  STL.64 [R1+0x168], R10 ;  /* 0x0001680a01007387 */ /* 0x0003e40000100a00 */
[----:B------:R-:W-:Y:S01]  /*dda0*/  IMAD.MOV.U32 R14, RZ, RZ, R10 ;  /* 0x000000ffff0e7224 */ /* 0x000fe200078e000a */
[----:B0-----:R-:W2:Y:S01]  /*ddb0*/  LDL.LU R8, [R1+0x90] ;  /* 0x0000900001087983 */ /* 0x001ea20000300800 */
[----:B------:R-:W2:Y:S02]  /*ddc0*/  LDL.LU R9, [R1+0x94] ;  /* 0x0000940001097983 */ /* 0x000ea40000300800 */
[----:B-1----:R-:W2:Y:S02]  /*ddd0*/  LDL.LU R10, [R1+0x98] ;  /* 0x00009800010a7983 */ /* 0x002ea40000300800 */
[----:B------:R-:W2:Y:S01]  /*dde0*/  LDL.LU R11, [R1+0x9c] ;  /* 0x00009c00010b7983 */ /* 0x000ea20000300800 */
[----:B------:R0:W-:Y:S01]  /*ddf0*/  STL.64 [R1+0x8d0], R26 ;  /* 0x0008d01a01007387 */ /* 0x0001e20000100a00 */
[----:B------:R-:W2:Y:S02]  /*de00*/  LDL.LU R24, [R1+0x80] ;  /* 0x0000800001187983 */ /* 0x000ea40000300800 */
[----:B------:R-:W2:Y:S01]  /*de10*/  LDL.LU R25, [R1+0x84] ;  /* 0x0000840001197983 */ /* 0x000ea20000300800 */
[----:B0-----:R-:W2:Y:S01]  /*de20*/  LDL.LU R26, [R1+0x88] ;  /* 0x00008800011a7983 */ /* 0x001ea20000300800 */
[----:B------:R-:W2:Y:S02]  /*de30*/  LDL.LU R27, [R1+0x8c] ;  /* 0x00008c00011b7983 */ /* 0x000ea40000300800 */
[----:B------:R0:W-:Y:S02]  /*de40*/  STL [R1+0x7a0], R14 ;  /* 0x0007a00e01007387 */ /* 0x0001e40000100800 */
[----:B------:R-:W2:Y:S01]  /*de50*/  LDL.LU R12, [R1+0xa0] ;  /* 0x0000a000010c7983 */ /* 0x000ea20000300800 */
[----:B------:R-:W2:Y:S04]  /*de60*/  LDL.LU R13, [R1+0xa4] ;  /* 0x0000a400010d7983 */ /* 0x000ea80000300800 */
[----:B0-----:R-:W2:Y:S01]  /*de70*/  LDL.LU R14, [R1+0xa8] ;  /* 0x0000a800010e7983 */ /* 0x001ea20000300800 */
[----:B------:R-:W2:Y:S02]  /*de80*/  LDL.LU R15, [R1+0xac] ;  /* 0x0000ac00010f7983 */ /* 0x000ea40000300800 */
[----:B--2---:R-:W-:Y:S11]  /*de90*/  HMMA.16816.F32.BF16 R16, R16, R6, R12 ;  /* 0x000000061010723c */ /* 0x004ff6000004180c */
[----:B------:R-:W-:Y:S11]  /*dea0*/  @!UPT UIADD3 URZ, URZ, URZ, URZ ;  /* 0x0000003f3f3ff290 */ /* 0x000ff6000fffe03f */
[----:B------:R-:W-:Y:S01]  /*deb0*/  @!UPT UIADD3 URZ, URZ, URZ, URZ ;  /* 0x0000003f3f3ff290 */ /* 0x000fe2000fffe03f */
[----:B------:R-:W-:Y:S01]  /*dec0*/  STL.64 [R1+0x150], R16 ;  /* 0x0001501001007387 */ /* 0x000fe20000100a00 */
[----:B------:R0:W-:Y:S02]  /*ded0*/  STL.64 [R1+0x158], R18 ;  /* 0x0001581201007387 */ /* 0x0001e40000100a00 */
[----:B------:R-:W-:Y:S02]  /*dee0*/  STL.64 [R1+0x8c0], R6 ;  /* 0x0008c00601007387 */ /* 0x000fe40000100a00 */
[----:B----4-:R3:W-:Y:S02]  /*def0*/  STL.64 [R1+0x8b8], R4 ;  /* 0x0008b80401007387 */ /* 0x0107e40000100a00 */
[----:B------:R-:W-:Y:S02]  /*df00*/  IMAD.MOV.U32 R15, RZ, RZ, R18 ;  /* 0x000000ffff0f7224 */ /* 0x000fe400078e0012 */
[----:B0-----:R-:W-:Y:S02]  /*df10*/  IMAD.MOV.U32 R19, RZ, RZ, R16 ;  /* 0x000000ffff137224 */ /* 0x001fe400078e0010 */
[----:B---3--:R-:W-:-:S02]  /*df20*/  IMAD.MOV.U32 R4, RZ, RZ, R20 ;  /* 0x000000ffff047224 */ /* 0x008fc400078e0014 */
[----:B------:R-:W-:Y:S01]  /*df30*/  IMAD.MOV.U32 R5, RZ, RZ, R21 ;  /* 0x000000ffff057224 */ /* 0x000fe200078e0015 */
[----:B------:R-:W2:Y:S01]  /*df40*/  LDL.LU R20, [R1+0x8f4] ;  /* 0x0008f40001147983 */ /* 0x000ea20000300800 */
[----:B------:R-:W2:Y:S02]  /*df50*/  LDL.LU R21, [R1+0x8f0] ;  /* 0x0008f00001157983 */ /* 0x000ea40000300800 */
[----:B------:R-:W3:Y:S02]  /*df60*/  LDL.LU.64 R16, [R1+0x1c0] ;  /* 0x0001c00001107983 */ /* 0x000ee40000300a00 */
[----:B------:R-:W4:Y:S01]  /*df70*/  LDL.LU R18, [R1+0x2e0] ;  /* 0x0002e00001127983 */ /* 0x000f220000300800 */
[----:B------:R-:W2:Y:S01]  /*df80*/  LDL.LU R14, [R1+0x67c] ;  /* 0x00067c00010e7983 */ /* 0x000ea20000300800 */
[----:B------:R-:W3:Y:S02]  /*df90*/  LDL.LU R13, [R1+0x674] ;  /* 0x00067400010d7983 */ /* 0x000ee40000300800 */
[----:B------:R-:W3:Y:S02]  /*dfa0*/  LDL.LU R12, [R1+0x66c] ;  /* 0x00066c00010c7983 */ /* 0x000ee40000300800 */
[----:B------:R-:W-:-:S02]  /*dfb0*/  IMAD.MOV.U32 R6, RZ, RZ, R29 ;  /* 0x000000ffff067224 */ /* 0x000fc400078e001d */
[----:B------:R-:W-:Y:S01]  /*dfc0*/  IMAD.MOV.U32 R7, RZ, RZ, R28 ;  /* 0x000000ffff077224 */ /* 0x000fe200078e001c */
[----:B------:R-:W4:Y:S01]  /*dfd0*/  LDL.LU R29, [R1+0x664] ;  /* 0x00066400011d7983 */ /* 0x000f220000300800 */
[----:B------:R-:W4:Y:S02]  /*dfe0*/  LDL.LU R28, [R1+0x65c] ;  /* 0x00065c00011c7983 */ /* 0x000f240000300800 */
[----:B------:R-:W-:Y:S02]  /*dff0*/  STL [R1+0x7a8], R19 ;  /* 0x0007a81301007387 */ /* 0x000fe40000100800 */
[----:B------:R-:W-:Y:S01]  /*e000*/  STL [R1+0x7a4], R15 ;  /* 0x0007a40f01007387 */ /* 0x000fe20000100800 */
[----:B--2---:R-:W-:Y:S01]  /*e010*/  STL [R1+0x878], R14 ;  /* 0x0008780e01007387 */ /* 0x004fe20000100800 */
[----:B---3--:R0:W-:Y:S02]  /*e020*/  STL.64 [R1+0x870], R12 ;  /* 0x0008700c01007387 */ /* 0x0081e40000100a00 */
[----:B0-----:R-:W-:-:S02]  /*e030*/  IMAD.MOV.U32 R12, RZ, RZ, R22 ;  /* 0x000000ffff0c7224 */ /* 0x001fc400078e0016 */
[----:B------:R-:W-:Y:S01]  /*e040*/  IMAD.MOV.U32 R13, RZ, RZ, R23 ;  /* 0x000000ffff0d7224 */ /* 0x000fe200078e0017 */
[----:B------:R-:W2:Y:S01]  /*e050*/  LDL.LU R22, [R1+0x8ec] ;  /* 0x0008ec0001167983 */ /* 0x000ea20000300800 */
[----:B------:R-:W2:Y:S02]  /*e060*/  LDL.LU R23, [R1+0x8e8] ;  /* 0x0008e80001177983 */ /* 0x000ea40000300800 */
[----:B------:R-:W3:Y:S02]  /*e070*/  LDL.LU R14, [R1+0x18] ;  /* 0x00001800010e7983 */ /* 0x000ee40000300800 */
[----:B------:R-:W3:Y:S02]  /*e080*/  LDL.LU R15, [R1+0x1c] ;  /* 0x00001c00010f7983 */ /* 0x000ee40000300800 */
[----:B---3--:R0:W-:Y:S02]  /*e090*/  STL.64 [R1+0x888], R14 ;  /* 0x0008880e01007387 */ /* 0x0081e40000100a00 */
[----:B0-----:R-:W-:-:S02]  /*e0a0*/  IMAD.MOV.U32 R14, RZ, RZ, R3 ;  /* 0x000000ffff0e7224 */ /* 0x001fc400078e0003 */
[----:B------:R-:W-:-:S07]  /*e0b0*/  IMAD.MOV.U32 R15, RZ, RZ, R0 ;  /* 0x000000ffff0f7224 */ /* 0x000fce00078e0000 */
[C---:B--2---:R-:W-:Y:S01]  /*e0c0*/  HMMA.16816.F32.BF16 R8, R20.reuse, R14, R8 ;  /* 0x0000000e1408723c */ /* 0x044fe20000041808 */
[----:B------:R-:W-:Y:S01]  /*e0d0*/  STL.64 [R1+0x880], R12 ;  /* 0x0008800c01007387 */ /* 0x000fe20000100a00 */
[----:B------:R-:W2:Y:S02]  /*e0e0*/  LDL.LU R3, [R1+0x8e4] ;  /* 0x0008e40001037983 */ /* 0x000ea40000300800 */
[----:B------:R-:W3:Y:S11]  /*e0f0*/  LDL.LU R0, [R1+0x8e0] ;  /* 0x0008e00001007983 */ /* 0x000ef60000300800 */
[----:B------:R-:W-:Y:S08]  /*e100*/  @!UPT UIADD3 URZ, URZ, URZ, URZ ;  /* 0x0000003f3f3ff290 */ /* 0x000ff0000fffe03f */
[----:B------:R-:W-:Y:S01]  /*e110*/  STL.64 [R1+0x140], R8 ;  /* 0x0001400801007387 */ /* 0x000fe20000100a00 */
[----:B------:R0:W-:Y:S03]  /*e120*/  STL.64 [R1+0x148], R10 ;  /* 0x0001480a01007387 */ /* 0x0001e60000100a00 */
[----:B0-----:R-:W2:Y:S02]  /*e130*/  LDL.LU.64 R10, [R1+0x8d8] ;  /* 0x0008d800010a7983 */ /* 0x001ea40000300a00 */
[----:B--2---:R-:W-:Y:S11]  /*e140*/  HMMA.16816.F32.BF16 R24, R20, R10, R24 ;  /* 0x0000000a1418723c */ /* 0x004ff60000041818 */
[----:B------:R-:W-:Y:S11]  /*e150*/  @!UPT UIADD3 URZ, URZ, URZ, URZ ;  /* 0x0000003f3f3ff290 */ /* 0x000ff6000fffe03f */
[----:B------:R-:W-:Y:S01]  /*e160*/  @!UPT UIADD3 URZ, URZ, URZ, URZ ;  /* 0x0000003f3f3ff290 */ /* 0x000fe2000fffe03f */
[----:B------:R-:W-:Y:S01]  /*e170*/  STL.64 [R1+0x130], R24 ;  /* 0x0001301801007387 */ /* 0x000fe20000100a00 */
[----:B------:R0:W-:Y:S03]  /*e180*/  STL.64 [R1+0x138], R26 ;  /* 0x0001381a01007387 */ /* 0x0001e60000100a00 */
[----:B0-----:R-:W2:Y:S01]  /*e190*/  LDL.LU.64 R26, [R1+0x8d0] ;  /* 0x0008d000011a7983 */ /* 0x001ea20000300a00 */
[----:B------:R0:W-:Y:S02]  /*e1a0*/  STL.64 [R1+0x890], R10 ;  /* 0x0008900a01007387 */ /* 0x0001e40000100a00 */
[----:B------:R-:W4:Y:S02]  /*e1b0*/  LDL.LU R8, [R1+0x50] ;  /* 0x0000500001087983 */ /* 0x000f240000300800 */
[----:B---3--:R-:W-:Y:S02]  /*e1c0*/  IMAD.MOV.U32 R9, RZ, RZ, R0 ;  /* 0x000000ffff097224 */ /* 0x008fe400078e0000 */
[----:B------:R-:W3:Y:S01]  /*e1d0*/  LDL.LU R0, [R1+0x8c8] ;  /* 0x0008c80001007983 */ /* 0x000ee20000300800 */
[----:B0-----:R-:W-:-:S02]  /*e1e0*/  IMAD.MOV.U32 R10, RZ, RZ, R3 ;  /* 0x000000ffff0a7224 */ /* 0x001fc400078e0003 */
[----:B------:R-:W-:Y:S01]  /*e1f0*/  IMAD.MOV.U32 R11, RZ, RZ, R2 ;  /* 0x000000ffff0b7224 */ /* 0x000fe200078e0002 */
[C---:B--2---:R-:W-:Y:S01]  /*e200*/  HMMA.16816.F32.BF16 R4, R20.reuse, R26, R4 ;  /* 0x0000001a1404723c */ /* 0x044fe20000041804 */
[----:B------:R-:W-:Y:S02]  /*e210*/  IMAD.MOV.U32 R3, RZ, RZ, R26 ;  /* 0x000000ffff037224 */ /* 0x000fe400078e001a */
[----:B------:R-:W-:Y:S11]  /*e220*/  IMAD.MOV.U32 R2, RZ, RZ, R27 ;  /* 0x000000ffff027224 */ /* 0x000ff600078e001b */
[----:B------:R-:W-:Y:S09]  /*e230*/  @!UPT UIADD3 URZ, URZ, URZ, URZ ;  /* 0x0000003f3f3ff290 */ /* 0x000ff2000fffe03f */
[----:B------:R-:W-:Y:S01]  /*e240*/  STL.64 [R1+0xf0], R4 ;  /* 0x0000f00401007387 */ /* 0x000fe20000100a00 */
[----:B------:R0:W-:Y:S03]  /*e250*/  STL.64 [R1+0xf8], R6 ;  /* 0x0000f80601007387 */ /* 0x0001e60000100a00 */
[----:B0-----:R-:W2:Y:S01]  /*e260*/  LDL.LU.64 R6, [R1+0x8c0] ;  /* 0x0008c00001067983 */ /* 0x001ea20000300a00 */
[----:B------:R-:W2:Y:S02]  /*e270*/  LDL.LU.64 R4, [R1+0x8b8] ;  /* 0x0008b80001047983 */ /* 0x000ea40000300a00 */
[----:B------:R-:W2:Y:S02]  /*e280*/  LDL.LU.64 R26, [R1+0x8b0] ;  /* 0x0008b000011a7983 */ /* 0x000ea40000300a00 */
[----:B------:R-:W2:Y:S02]  /*e290*/  LDL.LU.64 R24, [R1+0x8a8] ;  /* 0x0008a80001187983 */ /* 0x000ea40000300a00 */
[----:B--2---:R-:W-:Y:S01]  /*e2a0*/  HMMA.16816.F32.BF16 R20, R20, R6, R24 ;  /* 0x000000061414723c */ /* 0x004fe20000041818 */
[----:B------:R-:W4:Y:S01]  /*e2b0*/  LDL.LU.64 R26, [R1+0x8a0] ;  /* 0x0008a000011a7983 */ /* 0x000f220000300a00 */
[----:B------:R-:W4:Y:S11]  /*e2c0*/  LDL.LU.64 R24, [R1+0x898] ;  /* 0x0008980001187983 */ /* 0x000f360000300a00 */
[----:B------:R-:W-:Y:S10]  /*e2d0*/  @!UPT UIADD3 URZ, URZ, URZ, URZ ;  /* 0x0000003f3f3ff290 */ /* 0x000ff4000fffe03f */
[----:B------:R-:W-:Y:S01]  /*e2e0*/  STL.64 [R1+0x120], R20 ;  /* 0x0001201401007387 */ /* 0x000fe20000100a00 */
[----:B------:R-:W-:Y:S01]  /*e2f0*/  STL.64 [R1+0x128], R22 ;  /* 0x0001281601007387 */ /* 0x000fe20000100a00 */
[C---:B----4-:R-:W-:Y:S02]  /*e300*/  HMMA.16816.F32.BF16 R12, R24.reuse, R14, R8 ;  /* 0x0000000e180c723c */ /* 0x050fe40000041808 */
[----:B------:R-:W2:Y:S11]  /*e310*/  LDL.LU.64 R10, [R1+0x890] ;  /* 0x00089000010a7983 */ /* 0x000eb60000300a00 */
[----:B------:R-:W-:Y:S10]  /*e320*/  @!UPT UIADD3 URZ, URZ, URZ, URZ ;  /* 0x0000003f3f3ff290 */ /* 0x000ff4000fffe03f */
[----:B------:R-:W-:Y:S01]  /*e330*/  STL.64 [R1+0x100], R12 ;  /* 0x0001000c01007387 */ /* 0x000fe20000100a00 */
[----:B------:R0:W-:Y:S03]  /*e340*/  STL.64 [R1+0x108], R14 ;  /* 0x0001080e01007387 */ /* 0x0001e60000100a00 */
[----:B0-----:R-:W2:Y:S01]  /*e350*/  LDL.LU.64 R14, [R1+0x888] ;  /* 0x00088800010e7983 */ /* 0x001ea20000300a00 */
[----:B------:R-:W2:Y:S02]  /*e360*/  LDL.LU.64 R12, [R1+0x880] ;  /* 0x00088000010c7983 */ /* 0x000ea40000300a00 */
[----:B--2---:R-:W-:Y:S01]  /*e370*/  HMMA.16816.F32.BF16 R8, R24, R10, R12 ;  /* 0x0000000a1808723c */ /* 0x004fe2000004180c */
[----:B------:R-:W2:Y:S01]  /*e380*/  LDL.LU R14, [R1+0x878] ;  /* 0x00087800010e7983 */ /* 0x000ea20000300800 */
[----:B------:R-:W4:Y:S11]  /*e390*/  LDL.LU.64 R12, [R1+0x870] ;  /* 0x00087000010c7983 */ /* 0x000f360000300a00 */
[----:B------:R-:W-:Y:S10]  /*e3a0*/  @!UPT UIADD3 URZ, URZ, URZ, URZ ;  /* 0x0000003f3f3ff290 */ /* 0x000ff4000fffe03f */
[----:B------:R-:W-:Y:S01]  /*e3b0*/  STL.64 [R1+0x110], R8 ;  /* 0x0001100801007387 */ /* 0x000fe20000100a00 */
[----:B------:R0:W-:Y:S03]  /*e3c0*/  STL.64 [R1+0x118], R10 ;  /* 0x0001180a01007387 */ /* 0x0001e60000100a00 */
[----:B0-----:R-:W2:Y:S01]  /*e3d0*/  LDL.LU.64 R10, [R1+0x868] ;  /* 0x00086800010a7983 */ /* 0x001ea20000300a00 */
[----:B------:R-:W2:Y:S02]  /*e3e0*/  LDL.LU.64 R8, [R1+0x860] ;  /* 0x0008600001087983 */ /* 0x000ea40000300a00 */
[----:B------:R-:W-:Y:S02]  /*e3f0*/  IMAD.MOV.U32 R22, RZ, RZ, R3 ;  /* 0x000000ffff167224 */ /* 0x000fe400078e0003 */
[----:B------:R-:W-:-:S07]  /*e400*/  IMAD.MOV.U32 R23, RZ, RZ, R2 ;  /* 0x000000ffff177224 */ /* 0x000fce00078e0002 */
[----:B--2---:R-:W-:Y:S01]  /*e410*/  HMMA.16816.F32.BF16 R20, R24, R22, R8 ;  /* 0x000000161814723c */ /* 0x004fe20000041808 */
[----:B------:R-:W2:Y:S01]  /*e420*/  LDL.LU.64 R10, [R1+0x858] ;  /* 0x00085800010a7983 */ /* 0x000ea20000300a00 */
[----:B------:R-:W2:Y:S02]  /*e430*/  LDL.LU.64 R8, [R1+0x850] ;  /* 0x0008500001087983 */ /* 0x000ea40000300a00 */
[----:B------:R-:W-:Y:S02]  /*e440*/  IMAD.MOV.U32 R19, RZ, RZ, c[0x0][0x188] ;  /* 0x00006200ff137624 */ /* 0x000fe400078e00ff */
[----:B------:R-:W2:Y:S02]  /*e450*/  LDL R15, [R1+0x760] ;  /* 0x00076000010f7983 */ /* 0x000ea40000100800 */
[----:B------:R-:W-:-:S04]  /*e460*/  IMAD.SHL.U32 R19, R19, 0x40, RZ ;  /* 0x0000004013137824 */ /* 0x000fc800078e00ff */
[----:B------:R-:W-:-:S05]  /*e470*/  IMAD.SHL.U32 R19, R19, 0x2, RZ ;  /* 0x0000000213137824 */ /* 0x000fca00078e00ff */
[-C--:B------:R-:W-:Y:S02]  /*e480*/  IADD3 R2, P0, R4, R19.reuse, RZ ;  /* 0x0000001304027210 */ /* 0x080fe40007f1e0ff */
[-C--:B------:R-:W-:Y:S02]  /*e490*/  IADD3 R3, P1, R16, R19.reuse, RZ ;  /* 0x0000001310037210 */ /* 0x080fe40007f3e0ff */
[----:B------:R-:W-:Y:S01]  /*e4a0*/  IADD3 R18, R18, 0x1, RZ ;  /* 0x0000000112127810 */ /* 0x000fe20007ffe0ff */
[--C-:B---3--:R-:W-:Y:S01]  /*e4b0*/  IMAD.X R4, R5, 0x1, R0.reuse, P0 ;  /* 0x0000000105047824 */ /* 0x108fe200000e0600 */
[----:B------:R-:W-:Y:S01]  /*e4c0*/  STL.64 [R1+0xe0], R20 ;  /* 0x0000e01401007387 */ /* 0x000fe20000100a00 */
[----:B------:R-:W-:Y:S02]  /*e4d0*/  STL.64 [R1+0xe8], R22 ;  /* 0x0000e81601007387 */ /* 0x000fe40000100a00 */
[----:B------:R-:W-:Y:S02]  /*e4e0*/  STL [R1+0x7ac], R2 ;  /* 0x0007ac0201007387 */ /* 0x000fe40000100800 */
[----:B------:R-:W-:Y:S01]  /*e4f0*/  IMAD.X R5, R17, 0x1, R0, P1 ;  /* 0x0000000111057824 */ /* 0x000fe200008e0600 */
[----:B------:R-:W-:Y:S01]  /*e500*/  STL [R1+0x7b0], R3 ;  /* 0x0007b00301007387 */ /* 0x000fe20000100800 */
[----:B------:R-:W-:Y:S02]  /*e510*/  STL [R1+0x7b4], R4 ;  /* 0x0007b40401007387 */ /* 0x000fe40000100800 */
[----:B------:R-:W-:Y:S02]  /*e520*/  STL [R1+0x2e0], R18 ;  /* 0x0002e01201007387 */ /* 0x000fe40000100800 */
[----:B------:R-:W-:Y:S01]  /*e530*/  STL [R1+0x84c], R0 ;  /* 0x00084c0001007387 */ /* 0x000fe20000100800 */
[----:B------:R-:W-:Y:S01]  /*e540*/  STL [R1+0x7b8], R5 ;  /* 0x0007b80501007387 */ /* 0x000fe20000100800 */
[----:B------:R-:W-:-:S02]  /*e550*/  IADD3 R14, P5, R14, R19, RZ ;  /* 0x000000130e0e7210 */ /* 0x000fc40007fbe0ff */
[-C--:B----4-:R-:W-:Y:S02]  /*e560*/  IADD3 R13, P6, R13, R19.reuse, RZ ;  /* 0x000000130d0d7210 */ /* 0x090fe40007fde0ff */
[----:B------:R-:W-:Y:S01]  /*e570*/  IADD3 R12, P1, R12, R19, RZ ;  /* 0x000000130c0c7210 */ /* 0x000fe20007f3e0ff */
[----:B--2---:R-:W-:Y:S11]  /*e580*/  HMMA.16816.F32.BF16 R8, R24, R6, R8 ;  /* 0x000000061808723c */ /* 0x004ff60000041808 */
[----:B------:R-:W-:Y:S11]  /*e590*/  @!UPT UIADD3 URZ, URZ, URZ, URZ ;  /* 0x0000003f3f3ff290 */ /* 0x000ff6000fffe03f */
[----:B------:R-:W-:Y:S01]  /*e5a0*/  @!UPT UIADD3 URZ, URZ, URZ, URZ ;  /* 0x0000003f3f3ff290 */ /* 0x000fe2000fffe03f */
[----:B------:R0:W-:Y:S01]  /*e5b0*/  STL.64 [R1+0x30], R8 ;  /* 0x0000300801007387 */ /* 0x0001e20000100a00 */
[----:B------:R-:W-:Y:S02]  /*e5c0*/  IMAD.MOV.U32 R6, RZ, RZ, R10 ;  /* 0x000000ffff067224 */ /* 0x000fe400078e000a */
[----:B------:R-:W-:Y:S02]  /*e5d0*/  STL.64 [R1+0x38], R10 ;  /* 0x0000380a01007387 */ /* 0x000fe40000100a00 */
[----:B0-----:R-:W-:-:S05]  /*e5e0*/  IMAD.MOV.U32 R8, RZ, RZ, R11 ;  /* 0x000000ffff087224 */ /* 0x001fca00078e000b */
[----:B------:R-:W-:Y:S01]  /*e5f0*/  STL [R1+0x7c0], R8 ;  /* 0x0007c00801007387 */ /* 0x000fe20000100800 */
[----:B------:R0:W-:Y:S02]  /*e600*/  STL [R1+0x7bc], R6 ;  /* 0x0007bc0601007387 */ /* 0x0001e40000100800 */
[----:B------:R-:W-:Y:S02]  /*e610*/  STL [R1+0x67c], R14 ;  /* 0x00067c0e01007387 */ /* 0x000fe40000100800 */
[----:B------:R-:W-:Y:S01]  /*e620*/  STL [R1+0x674], R13 ;  /* 0x0006740d01007387 */ /* 0x000fe20000100800 */
[----:B------:R-:W2:Y:S01]  /*e630*/  LDL.LU R0, [R1+0x654] ;  /* 0x0006540001007983 */ /* 0x000ea20000300800 */
[----:B------:R-:W-:Y:S03]  /*e640*/  STL [R1+0x66c], R12 ;  /* 0x00066c0c01007387 */ /* 0x000fe60000100800 */
[----:B0-----:R-:W3:Y:S01]  /*e650*/  LDL.LU R6, [R1+0x644] ;  /* 0x0006440001067983 */ /* 0x001ee20000300800 */
[----:B------:R-:W-:-:S02]  /*e660*/  IADD3 R29, P2, R29, R19, RZ ;  /* 0x000000131d1d7210 */ /* 0x000fc40007f5e0ff */
[----:B------:R-:W-:-:S03]  /*e670*/  IADD3 R28, P3, R28, R19, RZ ;  /* 0x000000131c1c7210 */ /* 0x000fc60007f7e0ff */
[----:B------:R-:W-:Y:S04]  /*e680*/  STL [R1+0x664], R29 ;  /* 0x0006641d01007387 */ /* 0x000fe80000100800 */
[----:B---3--:R0:W-:Y:S01]  /*e690*/  STL [R1+0x840], R6 ;  /* 0x0008400601007387 */ /* 0x0081e20000100800 */
[----:B------:R-:W-:Y:S03]  /*e6a0*/  STL [R1+0x65c], R28 ;  /* 0x00065c1c01007387 */ /* 0x000fe60000100800 */
[----:B0-----:R-:W3:Y:S04]  /*e6b0*/  LDL.LU R6, [R1+0x670] ;  /* 0x0006700001067983 */ /* 0x001ee80000300800 */
[----:B---3--:R0:W-:Y:S04]  /*e6c0*/  STL [R1+0x844], R6 ;  /* 0x0008440601007387 */ /* 0x0081e80000100800 */
[----:B0-----:R-:W3:Y:S01]  /*e6d0*/  LDL.LU R6, [R1+0x64c] ;  /* 0x00064c0001067983 */ /* 0x001ee20000300800 */
[----:B------:R-:W-:-:S02]  /*e6e0*/  ISETP.NE.U32.AND P0, PT, R18, R15, PT ;  /* 0x0000000f1200720c */ /* 0x000fc40003f05070 */
[----:B--2---:R-:W-:Y:S01]  /*e6f0*/  IADD3 R0, P4, R0, R19, RZ ;  /* 0x0000001300007210 */ /* 0x004fe20007f9e0ff */
[----:B---3--:R0:W-:Y:S04]  /*e700*/  STL [R1+0x848], R6 ;  /* 0x0008480601007387 */ /* 0x0081e80000100800 */
[----:B0-----:R-:W2:Y:S01]  /*e710*/  LDL.LU R6, [R1+0x678] ;  /* 0x0006780001067983 */ /* 0x001ea20000300800 */
[----:B------:R-:W3:Y:S02]  /*e720*/  LDL.LU R8, [R1+0x668] ;  /* 0x0006680001087983 */ /* 0x000ee40000300800 */
[----:B------:R-:W4:Y:S02]  /*e730*/  LDL.LU R24, [R1+0x63c] ;  /* 0x00063c0001187983 */ /* 0x000f240000300800 */
[----:B------:R-:W2:Y:S01]  /*e740*/  LDL.LU R25, [R1+0x660] ;  /* 0x0006600001197983 */ /* 0x000ea20000300800 */
[----:B------:R-:W2:Y:S01]  /*e750*/  LDL.LU R26, [R1+0x634] ;  /* 0x00063400011a7983 */ /* 0x000ea20000300800 */
[----:B------:R-:W2:Y:S02]  /*e760*/  LDL.LU R27, [R1+0x658] ;  /* 0x00065800011b7983 */ /* 0x000ea40000300800 */
[----:B------:R-:W2:Y:S02]  /*e770*/  LDL.LU R7, [R1+0x62c] ;  /* 0x00062c0001077983 */ /* 0x000ea40000300800 */
        /* <DEDUP_REMOVED lines=20> */
[----:B------:R0:W-:Y:S02]  /*e8c0*/  STL [R1+0x654], R0 ;  /* 0x0006540001007387 */ /* 0x0001e40000100800 */
[----:B0-----:R-:W2:Y:S02]  /*e8d0*/  LDL.LU R0, [R1+0x84c] ;  /* 0x00084c0001007983 */ /* 0x001ea40000300800 */
[----:B--2---:R-:W-:-:S05]  /*e8e0*/  IMAD.X R6, R6, 0x1, R0, P5 ;  /* 0x0000000106067824 */ /* 0x004fca00028e0600 */
[----:B------:R0:W-:Y:S04]  /*e8f0*/  STL [R1+0x678], R6 ;  /* 0x0006780601007387 */ /* 0x0001e80000100800 */
[----:B0-----:R-:W2:Y:S02]  /*e900*/  LDL.LU R6, [R1+0x848] ;  /* 0x0008480001067983 */ /* 0x001ea40000300800 */
[----:B--2---:R-:W-:-:S05]  /*e910*/  IADD3 R6, P5, R6, R19, RZ ;  /* 0x0000001306067210 */ /* 0x004fca0007fbe0ff */
[----:B------:R0:W-:Y:S04]  /*e920*/  STL [R1+0x64c], R6 ;  /* 0x00064c0601007387 */ /* 0x0001e80000100800 */
[----:B0-----:R-:W2:Y:S02]  /*e930*/  LDL.LU R6, [R1+0x844] ;  /* 0x0008440001067983 */ /* 0x001ea40000300800 */
[----:B--2---:R-:W-:-:S05]  /*e940*/  IMAD.X R6, R6, 0x1, R0, P6 ;  /* 0x0000000106067824 */ /* 0x004fca00030e0600 */
[----:B------:R0:W-:Y:S04]  /*e950*/  STL [R1+0x670], R6 ;  /* 0x0006700601007387 */ /* 0x0001e80000100800 */
[----:B0-----:R-:W2:Y:S01]  /*e960*/  LDL.LU R6, [R1+0x840] ;  /* 0x0008400001067983 */ /* 0x001ea20000300800 */
[--C-:B---3--:R-:W-:Y:S01]  /*e970*/  IMAD.X R8, R8, 0x1, R0.reuse, P1 ;  /* 0x0000000108087824 */ /* 0x108fe200008e0600 */
[-C--:B----4-:R-:W-:Y:S01]  /*e980*/  IADD3 R24, P1, R24, R19.reuse, RZ ;  /* 0x0000001318187210 */ /* 0x090fe20007f3e0ff */
[--C-:B------:R-:W-:Y:S01]  /*e990*/  IMAD.X R25, R25, 0x1, R0.reuse, P2 ;  /* 0x0000000119197824 */ /* 0x100fe200010e0600 */
[-C--:B------:R-:W-:Y:S01]  /*e9a0*/  IADD3 R26, P2, R26, R19.reuse, RZ ;  /* 0x000000131a1a7210 */ /* 0x080fe20007f5e0ff */
        /* <DEDUP_REMOVED lines=16> */
[----:B------:R-:W-:Y:S01]  /*eab0*/  IMAD.X R29, R29, 0x1, R0, P1 ;  /* 0x000000011d1d7824 */ /* 0x000fe200008e0600 */
[----:B------:R-:W-:-:S02]  /*eac0*/  IADD3 R28, P1, R28, R19, RZ ;  /* 0x000000131c1c7210 */ /* 0x000fc40007f3e0ff */
[----:B--2---:R-:W-:-:S05]  /*ead0*/  IADD3 R6, P6, R6, R19, RZ ;  /* 0x0000001306067210 */ /* 0x004fca0007fde0ff */
[----:B------:R-:W-:Y:S01]  /*eae0*/  STL [R1+0x644], R6 ;  /* 0x0006440601007387 */ /* 0x000fe20000100800 */
[----:B------:R-:W-:Y:S02]  /*eaf0*/  STL [R1+0x668], R8 ;  /* 0x0006680801007387 */ /* 0x000fe40000100800 */
[----:B------:R-:W-:Y:S02]  /*eb00*/  STL [R1+0x63c], R24 ;  /* 0x00063c1801007387 */ /* 0x000fe40000100800 */
[----:B------:R-:W-:Y:S01]  /*eb10*/  STL [R1+0x660], R25 ;  /* 0x0006601901007387 */ /* 0x000fe20000100800 */
[----:B------:R-:W-:Y:S01]  /*eb20*/  STL [R1+0x634], R26 ;  /* 0x0006341a01007387 */ /* 0x000fe20000100800 */
[----:B------:R-:W-:Y:S02]  /*eb30*/  STL [R1+0x658], R27 ;  /* 0x0006581b01007387 */ /* 0x000fe40000100800 */
[----:B------:R-:W-:Y:S02]  /*eb40*/  STL [R1+0x62c], R7 ;  /* 0x00062c0701007387 */ /* 0x000fe40000100800 */
[--C-:B------:R-:W-:Y:S01]  /*eb50*/  IMAD.X R4, R4, 0x1, R0.reuse, P6 ;  /* 0x0000000104047824 */ /* 0x100fe200030e0600 */
[----:B------:R-:W-:Y:S01]  /*eb60*/  STL [R1+0x650], R9 ;  /* 0x0006500901007387 */ /* 0x000fe20000100800 */
[----:B------:R-:W-:Y:S01]  /*eb70*/  IADD3 R3, P6, R3, R19, RZ ;  /* 0x0000001303037210 */ /* 0x000fe20007fde0ff */
[----:B------:R-:W-:Y:S02]  /*eb80*/  STL [R1+0x624], R10 ;  /* 0x0006240a01007387 */ /* 0x000fe40000100800 */
[----:B------:R-:W-:Y:S01]  /*eb90*/  STL [R1+0x648], R11 ;  /* 0x0006480b01007387 */ /* 0x000fe20000100800 */
[----:B------:R-:W-:Y:S01]  /*eba0*/  STL [R1+0x61c], R5 ;  /* 0x00061c0501007387 */ /* 0x000fe20000100800 */
[----:B------:R-:W-:Y:S02]  /*ebb0*/  STL [R1+0x640], R4 ;  /* 0x0006400401007387 */ /* 0x000fe40000100800 */
[----:B------:R-:W-:Y:S02]  /*ebc0*/  STL [R1+0x614], R3 ;  /* 0x0006140301007387 */ /* 0x000fe40000100800 */
[----:B------:R-:W-:Y:S01]  /*ebd0*/  STL [R1+0x638], R2 ;  /* 0x0006380201007387 */ /* 0x000fe20000100800 */
[----:B------:R-:W-:Y:S01]  /*ebe0*/  STL [R1+0x60c], R20 ;  /* 0x00060c1401007387 */ /* 0x000fe20000100800 */
[----:B------:R-:W-:Y:S02]  /*ebf0*/  STL [R1+0x630], R21 ;  /* 0x0006301501007387 */ /* 0x000fe40000100800 */
[----:B------:R-:W-:Y:S02]  /*ec00*/  STL [R1+0x604], R22 ;  /* 0x0006041601007387 */ /* 0x000fe40000100800 */
[----:B------:R-:W-:Y:S01]  /*ec10*/  STL [R1+0x628], R23 ;  /* 0x0006281701007387 */ /* 0x000fe20000100800 */
[----:B------:R-:W-:Y:S01]  /*ec20*/  STL [R1+0x5fc], R15 ;  /* 0x0005fc0f01007387 */ /* 0x000fe20000100800 */
[----:B------:R-:W-:-:S02]  /*ec30*/  IMAD.X R13, R13, 0x1, R0, P6 ;  /* 0x000000010d0d7824 */ /* 0x000fc400030e0600 */
[----:B------:R-:W-:Y:S02]  /*ec40*/  STL [R1+0x620], R16 ;  /* 0x0006201001007387 */ /* 0x000fe40000100800 */
[----:B------:R-:W-:Y:S01]  /*ec50*/  STL [R1+0x5f4], R17 ;  /* 0x0005f41101007387 */ /* 0x000fe20000100800 */
[----:B------:R-:W-:Y:S01]  /*ec60*/  IADD3 R12, P6, R12, R19, RZ ;  /* 0x000000130c0c7210 */ /* 0x000fe20007fde0ff */
[----:B------:R-:W-:Y:S01]  /*ec70*/  STL [R1+0x618], R18 ;  /* 0x0006181201007387 */ /* 0x000fe20000100800 */
[----:B------:R-:W-:Y:S02]  /*ec80*/  STL [R1+0x5ec], R14 ;  /* 0x0005ec0e01007387 */ /* 0x000fe40000100800 */
[----:B------:R-:W-:Y:S02]  /*ec90*/  STL [R1+0x610], R13 ;  /* 0x0006100d01007387 */ /* 0x000fe40000100800 */
[----:B------:R0:W-:Y:S01]  /*eca0*/  STL [R1+0x83c], R19 ;  /* 0x00083c1301007387 */ /* 0x0001e20000100800 */
[----:B------:R-:W-:Y:S04]  /*ecb0*/  STL [R1+0x5e4], R12 ;  /* 0x0005e40c01007387 */ /* 0x000fe80000100800 */
[----:B0-----:R-:W2:Y:S01]  /*ecc0*/  LDL.LU R19, [R1+0x600] ;  /* 0x0006000001137983 */ /* 0x001ea20000300800 */
[----:B------:R-:W-:Y:S02]  /*ecd0*/  STL [R1+0x608], R29 ;  /* 0x0006081d01007387 */ /* 0x000fe40000100800 */
[----:B------:R-:W3:Y:S02]  /*ece0*/  LDL.LU R6, [R1+0x5f0] ;  /* 0x0005f00001067983 */ /* 0x000ee40000300800 */
[----:B------:R-:W-:Y:S01]  /*ecf0*/  STL [R1+0x5dc], R28 ;  /* 0x0005dc1c01007387 */ /* 0x000fe20000100800 */
[----:B---3--:R0:W-:Y:S04]  /*ed00*/  STL [R1+0x830], R6 ;  /* 0x0008300601007387 */ /* 0x0081e80000100800 */
[----:B0-----:R-:W3:Y:S04]  /*ed10*/  LDL.LU R6, [R1+0x5cc] ;  /* 0x0005cc0001067983 */ /* 0x001ee80000300800 */
[----:B---3--:R0:W-:Y:S04]  /*ed20*/  STL [R1+0x834], R6 ;  /* 0x0008340601007387 */ /* 0x0081e80000100800 */
[----:B0-----:R-:W3:Y:S01]  /*ed30*/  LDL.LU R6, [R1+0x5f8] ;  /* 0x0005f80001067983 */ /* 0x001ee20000300800 */
[----:B--2---:R-:W-:-:S03]  /*ed40*/  IMAD.X R19, R19, 0x1, R0, P2 ;  /* 0x0000000113137824 */ /* 0x004fc600010e0600 */
        /* <DEDUP_REMOVED lines=30> */
[----:B--2---:R-:W-:-:S05]  /*ef30*/  IADD3 R6, P2, R6, R19, RZ ;  /* 0x0000001306067210 */ /* 0x004fca0007f5e0ff */
[----:B------:R0:W-:Y:S04]  /*ef40*/  STL [R1+0x5d4], R6 ;  /* 0x0005d40601007387 */ /* 0x0001e80000100800 */
[----:B0-----:R-:W2:Y:S02]  /*ef50*/  LDL.LU R6, [R1+0x838] ;  /* 0x0008380001067983 */ /* 0x001ea40000300800 */
[----:B--2---:R-:W-:-:S05]  /*ef60*/  IMAD.X R6, R6, 0x1, R0, P3 ;  /* 0x0000000106067824 */ /* 0x004fca00018e0600 */
[----:B------:R0:W-:Y:S04]  /*ef70*/  STL [R1+0x5f8], R6 ;  /* 0x0005f80601007387 */ /* 0x0001e80000100800 */
[----:B0-----:R-:W2:Y:S02]  /*ef80*/  LDL.LU R6, [R1+0x834] ;  /* 0x0008340001067983 */ /* 0x001ea40000300800 */
[----:B--2---:R-:W-:-:S05]  /*ef90*/  IADD3 R6, P3, R6, R19, RZ ;  /* 0x0000001306067210 */ /* 0x004fca0007f7e0ff */
[----:B------:R0:W-:Y:S04]  /*efa0*/  STL [R1+0x5cc], R6 ;  /* 0x0005cc0601007387 */ /* 0x0001e80000100800 */
[----:B0-----:R-:W2:Y:S01]  /*efb0*/  LDL.LU R6, [R1+0x830] ;  /* 0x0008300001067983 */ /* 0x001ea20000300800 */
[--C-:B----4-:R-:W-:Y:S01]  /*efc0*/  IMAD.X R24, R24, 0x1, R0.reuse, P5 ;  /* 0x0000000118187824 */ /* 0x110fe200028e0600 */
        /* <DEDUP_REMOVED lines=18> */
[----:B------:R-:W-:Y:S01]  /*f0f0*/  IADD3 R13, P3, R13, R19, RZ ;  /* 0x000000130d0d7210 */ /* 0x000fe20007f7e0ff */
[----:B------:R-:W-:-:S02]  /*f100*/  IMAD.X R28, R28, 0x1, R0, P5 ;  /* 0x000000011c1c7824 */ /* 0x000fc400028e0600 */
[----:B--2---:R-:W-:Y:S01]  /*f110*/  IMAD.X R6, R6, 0x1, R0, P4 ;  /* 0x0000000106067824 */ /* 0x004fe200020e0600 */
[----:B---3--:R-:W-:-:S04]  /*f120*/  IADD3 R8, P4, R8, R19, RZ ;  /* 0x0000001308087210 */ /* 0x008fc80007f9e0ff */
[----:B------:R-:W-:Y:S01]  /*f130*/  STL [R1+0x5f0], R6 ;  /* 0x0005f00601007387 */ /* 0x000fe20000100800 */
[----:B------:R-:W-:Y:S02]  /*f140*/  STL [R1+0x5c4], R8 ;  /* 0x0005c40801007387 */ /* 0x000fe40000100800 */
[----:B------:R-:W-:Y:S02]  /*f150*/  STL [R1+0x5e8], R24 ;  /* 0x0005e81801007387 */ /* 0x000fe40000100800 */
[----:B------:R-:W-:Y:S01]  /*f160*/  STL [R1+0x5bc], R25 ;  /* 0x0005bc1901007387 */ /* 0x000fe20000100800 */
[----:B------:R-:W-:Y:S01]  /*f170*/  STL [R1+0x5e0], R26 ;  /* 0x0005e01a01007387 */ /* 0x000fe20000100800 */
[----:B------:R-:W-:Y:S02]  /*f180*/  STL [R1+0x5b4], R27 ;  /* 0x0005b41b01007387 */ /* 0x000fe40000100800 */
        /* <DEDUP_REMOVED lines=17> */
[----:B------:R-:W-:-:S02]  /*f2a0*/  IMAD.X R12, R12, 0x1, R0, P4 ;  /* 0x000000010c0c7824 */ /* 0x000fc400020e0600 */
[----:B------:R-:W-:Y:S01]  /*f2b0*/  STL [R1+0x574], R18 ;  /* 0x0005741201007387 */ /* 0x000fe20000100800 */
[-C--:B------:R-:W-:Y:S01]  /*f2c0*/  IADD3 R29, P4, R29, R19.reuse, RZ ;  /* 0x000000131d1d7210 */ /* 0x080fe20007f9e0ff */
[----:B------:R-:W-:Y:S01]  /*f2d0*/  STL [R1+0x598], R14 ;  /* 0x0005980e01007387 */ /* 0x000fe20000100800 */
[----:B------:R-:W-:Y:S02]  /*f2e0*/  STL [R1+0x56c], R13 ;  /* 0x00056c0d01007387 */ /* 0x000fe40000100800 */
[----:B------:R0:W-:Y:S02]  /*f2f0*/  STL [R1+0x82c], R0 ;  /* 0x00082c0001007387 */ /* 0x0001e40000100800 */
[----:B------:R-:W-:Y:S01]  /*f300*/  STL [R1+0x590], R12 ;  /* 0x0005900c01007387 */ /* 0x000fe20000100800 */
        /* <DEDUP_REMOVED lines=8> */
[----:B--2---:R-:W-:-:S03]  /*f390*/  IADD3 R0, P5, R0, R19, RZ ;  /* 0x0000001300007210 */ /* 0x004fc60007fbe0ff */
        /* <DEDUP_REMOVED lines=560> */
[--C-:B------:R-:W-:Y:S01]  /*116a0*/  IMAD.X R17, R17, 0x1, R0.reuse, P5 ;  /* 0x0000000111117824 */ /* 0x100fe200028e0600 */
[----:B------:R-:W-:Y:S01]  /*116b0*/  IADD3 R18, P5, R18, UR8, RZ ;  /* 0x0000000812127c10 */ /* 0x000fe2000ffbe0ff */
[--C-:B------:R-:W-:Y:S01]  /*116c0*/  IMAD.X R14, R14, 0x1, R0.reuse, P6 ;  /* 0x000000010e0e7824 */ /* 0x100fe200030e0600 */
[----:B------:R-:W-:Y:S01]  /*116d0*/  IADD3 R13, P6, R13, UR8, RZ ;  /* 0x000000080d0d7c10 */ /* 0x000fe2000ffde0ff */
        /* <DEDUP_REMOVED lines=28> */
[----:B------:R-:W-:Y:S01]  /*118a0*/  IADD3 R29, P1, R29, UR8, RZ ;  /* 0x000000081d1d7c10 */ /* 0x000fe2000ff3e0ff */
        /* <DEDUP_REMOVED lines=9> */
[----:B0-----:R-:W3:Y:S01]  /*11940*/  LDL.LU R8, [R1+0x734] ;  /* 0x0007340001087983 */ /* 0x001ee20000300800 */
[----:B--2---:R-:W-:-:S03]  /*11950*/  IADD3 R0, P2, R0, UR8, RZ ;  /* 0x0000000800007c10 */ /* 0x004fc6000ff5e0ff */
        /* <DEDUP_REMOVED lines=29> */
[----:B------:R0:W-:Y:S04]  /*11b30*/  STL [R1+0x748], R0 ;  /* 0x0007480001007387 */ /* 0x0001e80000100800 */
[----:B0-----:R-:W2:Y:S02]  /*11b40*/  LDL.LU R0, [R1+0x7cc] ;  /* 0x0007cc0001007983 */ /* 0x001ea40000300800 */
[----:B--2---:R-:W-:-:S05]  /*11b50*/  IMAD.X R8, R8, 0x1, R0, P3 ;  /* 0x0000000108087824 */ /* 0x004fca00018e0600 */
[----:B------:R0:W-:Y:S04]  /*11b60*/  STL [R1+0x6dc], R8 ;  /* 0x0006dc0801007387 */ /* 0x0001e80000100800 */
[----:B0-----:R-:W2:Y:S02]  /*11b70*/  LDL.LU R8, [R1+0x7c8] ;  /* 0x0007c80001087983 */ /* 0x001ea40000300800 */
[----:B--2---:R-:W-:-:S05]  /*11b80*/  IADD3 R8, P3, R8, UR8, RZ ;  /* 0x0000000808087c10 */ /* 0x004fca000ff7e0ff */
[----:B------:R0:W-:Y:S04]  /*11b90*/  STL [R1+0x734], R8 ;  /* 0x0007340801007387 */ /* 0x0001e80000100800 */
[----:B0-----:R-:W2:Y:S01]  /*11ba0*/  LDL.LU R8, [R1+0x7c4] ;  /* 0x0007c40001087983 */ /* 0x001ea20000300800 */
[----:B----4-:R-:W-:Y:S01]  /*11bb0*/  IADD3.X R5, R5, UR5, RZ, P5, !PT ;  /* 0x0000000505057c10 */ /* 0x010fe2000affe4ff */
[----:B------:R-:W-:Y:S01]  /*11bc0*/  IADD3 R4, P5, R4, UR8, RZ ;  /* 0x0000000804047c10 */ /* 0x000fe2000ffbe0ff */
[----:B------:R-:W-:Y:S01]  /*11bd0*/  IADD3.X R3, R3, UR5, RZ, P6, !PT ;  /* 0x0000000503037c10 */ /* 0x000fe2000b7fe4ff */
[----:B------:R-:W-:Y:S01]  /*11be0*/  IADD3 R2, P6, R2, UR8, RZ ;  /* 0x0000000802027c10 */ /* 0x000fe2000ffde0ff */
[----:B------:R-:W-:Y:S01]  /*11bf0*/  IADD3.X R19, R19, UR5, RZ, P1, !PT ;  /* 0x0000000513137c10 */ /* 0x000fe20008ffe4ff */
[----:B------:R-:W-:-:S02]  /*11c00*/  IADD3 R15, P1, R15, UR8, RZ ;  /* 0x000000080f0f7c10 */ /* 0x000fc4000ff3e0ff */
[----:B--2---:R-:W-:Y:S01]  /*11c10*/  IMAD.X R8, R8, 0x1, R0, P4 ;  /* 0x0000000108087824 */ /* 0x004fe200020e0600 */
[----:B---3--:R-:W-:-:S04]  /*11c20*/  IADD3 R6, P4, R6, UR8, RZ ;  /* 0x0000000806067c10 */ /* 0x008fc8000ff9e0ff */
[----:B------:R0:W-:Y:S04]  /*11c30*/  STL [R1+0x6e4], R8 ;  /* 0x0006e40801007387 */ /* 0x0001e80000100800 */
[----:B0-----:R0:W5:Y:S01]  /*11c40*/  LDL.LU R8, [R1+0x7c0] ;  /* 0x0007c00001087983 */ /* 0x0011620000300800 */
[----:B------:R1:W-:Y:S03]  /*11c50*/  STL [R1+0x72c], R6 ;  /* 0x00072c0601007387 */ /* 0x0003e60000100800 */
[----:B-1----:R0:W5:Y:S01]  /*11c60*/  LDL.LU R6, [R1+0x7bc] ;  /* 0x0007bc0001067983 */ /* 0x0021620000300800 */
[----:B------:R1:W-:Y:S03]  /*11c70*/  STL [R1+0x714], R5 ;  /* 0x0007140501007387 */ /* 0x0003e60000100800 */
[----:B-1----:R-:W2:Y:S01]  /*11c80*/  LDL.LU R5, [R1+0x7b8] ;  /* 0x0007b80001057983 */ /* 0x002ea20000300800 */
[----:B------:R1:W-:Y:S03]  /*11c90*/  STL [R1+0x724], R4 ;  /* 0x0007240401007387 */ /* 0x0003e60000100800 */
[----:B-1----:R-:W3:Y:S01]  /*11ca0*/  LDL.LU R4, [R1+0x7b4] ;  /* 0x0007b40001047983 */ /* 0x002ee20000300800 */
[----:B------:R1:W-:Y:S03]  /*11cb0*/  STL [R1+0x740], R3 ;  /* 0x0007400301007387 */ /* 0x0003e60000100800 */
[----:B-1----:R-:W4:Y:S01]  /*11cc0*/  LDL.LU R3, [R1+0x7b0] ;  /* 0x0007b00001037983 */ /* 0x002f220000300800 */
[----:B------:R1:W-:Y:S03]  /*11cd0*/  STL [R1+0x71c], R2 ;  /* 0x00071c0201007387 */ /* 0x0003e60000100800 */
[----:B-1----:R-:W2:Y:S01]  /*11ce0*/  LDL.LU R2, [R1+0x7ac] ;  /* 0x0007ac0001027983 */ /* 0x002ea20000300800 */
[----:B------:R-:W-:Y:S01]  /*11cf0*/  IADD3.X R14, R14, UR5, RZ, P2, !PT ;  /* 0x000000050e0e7c10 */ /* 0x000fe200097fe4ff */
[----:B------:R1:W-:Y:S01]  /*11d00*/  STL [R1+0x73c], R19 ;  /* 0x00073c1301007387 */ /* 0x0003e20000100800 */
[----:B------:R-:W-:-:S02]  /*11d10*/  IADD3 R13, P2, R13, UR8, RZ ;  /* 0x000000080d0d7c10 */ /* 0x000fc4000ff5e0ff */
[----:B------:R-:W-:Y:S01]  /*11d20*/  IADD3.X R12, R12, UR5, RZ, P3, !PT ;  /* 0x000000050c0c7c10 */ /* 0x000fe20009ffe4ff */
[----:B------:R-:W-:Y:S01]  /*11d30*/  IADD3 R29, P3, R29, UR8, RZ ;  /* 0x000000081d1d7c10 */ /* 0x000fe2000ff7e0ff */
[----:B------:R-:W-:Y:S01]  /*11d40*/  IADD3.X R28, R28, UR5, RZ, P4, !PT ;  /* 0x000000051c1c7c10 */ /* 0x000fe2000a7fe4ff */
[----:B-1----:R0:W5:Y:S01]  /*11d50*/  LDL.LU R19, [R1+0x7a8] ;  /* 0x0007a80001137983 */ /* 0x0021620000300800 */
[----:B------:R1:W-:Y:S01]  /*11d60*/  STL [R1+0x70c], R15 ;  /* 0x00070c0f01007387 */ /* 0x0003e20000100800 */
[----:B------:R-:W-:Y:S02]  /*11d70*/  IADD3 R24, P4, R24, UR8, RZ ;  /* 0x0000000818187c10 */ /* 0x000fe4000ff9e0ff */
[----:B------:R-:W-:Y:S01]  /*11d80*/  IADD3.X R25, R25, UR5, RZ, P5, !PT ;  /* 0x0000000519197c10 */ /* 0x000fe2000affe4ff */
[----:B------:R-:W-:Y:S01]  /*11d90*/  IADD3 R26, P5, R26, UR8, RZ ;  /* 0x000000081a1a7c10 */ /* 0x000fe2000ffbe0ff */
[----:B-1----:R0:W5:Y:S01]  /*11da0*/  LDL.LU R15, [R1+0x7a4] ;  /* 0x0007a400010f7983 */ /* 0x0021620000300800 */
[----:B------:R1:W-:Y:S01]  /*11db0*/  STL [R1+0x738], R14 ;  /* 0x0007380e01007387 */ /* 0x0003e20000100800 */
        /* <DEDUP_REMOVED lines=12> */
[----:B------:R-:W-:-:S02]  /*11e80*/  IADD3.X R21, R21, UR5, RZ, P3, !PT ;  /* 0x0000000515157c10 */ /* 0x000fc40009ffe4ff */
[----:B------:R-:W-:Y:S01]  /*11e90*/  IADD3.X R22, R22, UR5, RZ, P4, !PT ;  /* 0x0000000516167c10 */ /* 0x000fe2000a7fe4ff */
[----:B-1----:R0:W5:Y:S01]  /*11ea0*/  LDL.LU R29, [R1+0x794] ;  /* 0x00079400011d7983 */ /* 0x0021620000300800 */
[----:B------:R1:W-:Y:S02]  /*11eb0*/  STL [R1+0x728], R28 ;  /* 0x0007281c01007387 */ /* 0x0003e40000100800 */
[----:B------:R-:W-:Y:S02]  /*11ec0*/  STL [R1+0x6f4], R24 ;  /* 0x0006f41801007387 */ /* 0x000fe40000100800 */
[----:B------:R-:W-:Y:S01]  /*11ed0*/  STL [R1+0x720], R25 ;  /* 0x0007201901007387 */ /* 0x000fe20000100800 */
[----:B------:R-:W-:Y:S01]  /*11ee0*/  STL [R1+0x6ec], R26 ;  /* 0x0006ec1a01007387 */ /* 0x000fe20000100800 */
[----:B------:R-:W-:Y:S02]  /*11ef0*/  STL [R1+0x710], R27 ;  /* 0x0007101b01007387 */ /* 0x000fe40000100800 */
[----:B------:R-:W-:Y:S02]  /*11f00*/  STL [R1+0x2f8], R7 ;  /* 0x0002f80701007387 */ /* 0x000fe40000100800 */
[----:B------:R-:W-:Y:S01]  /*11f10*/  STL [R1+0x708], R9 ;  /* 0x0007080901007387 */ /* 0x000fe20000100800 */
[----:B------:R-:W-:Y:S01]  /*11f20*/  STL [R1+0x2f0], R10 ;  /* 0x0002f00a01007387 */ /* 0x000fe20000100800 */
[----:B------:R-:W-:-:S03]  /*11f30*/  IADD3.X R23, R23, UR5, RZ, P5, !PT ;  /* 0x0000000517177c10 */ /* 0x000fc6000affe4ff */
[----:B-1----:R-:W1:Y:S01]  /*11f40*/  S2R R28, SR_TID.X ;  /* 0x00000000001c7919 */ /* 0x002e620000002100 */
[----:B------:R3:W-:Y:S01]  /*11f50*/  STL [R1+0x700], R11 ;  /* 0x0007000b01007387 */ /* 0x0007e20000100800 */
[----:B------:R-:W-:Y:S01]  /*11f60*/  IADD3.X R16, R16, UR5, RZ, P6, !PT ;  /* 0x0000000510107c10 */ /* 0x000fe2000b7fe4ff */
[----:B------:R0:W-:Y:S01]  /*11f70*/  STL [R1+0x2e8], R20 ;  /* 0x0002e81401007387 */ /* 0x0001e20000100800 */
[----:B------:R-:W-:Y:S01]  /*11f80*/  IADD3.X R17, R17, UR5, RZ, P1, !PT ;  /* 0x0000000511117c10 */ /* 0x000fe20008ffe4ff */
[----:B------:R0:W-:Y:S01]  /*11f90*/  STL [R1+0x6f8], R21 ;  /* 0x0006f81501007387 */ /* 0x0001e20000100800 */
[----:B------:R0:W-:Y:S01]  /*11fa0*/  STL [R1+0x6f0], R22 ;  /* 0x0006f01601007387 */ /* 0x0001e20000100800 */
[----:B------:R-:W-:Y:S01]  /*11fb0*/  IADD3.X R18, R18, UR5, RZ, P2, !PT ;  /* 0x0000000512127c10 */ /* 0x000fe200097fe4ff */
[----:B------:R0:W-:Y:S01]  /*11fc0*/  STL [R1+0x6d0], R23 ;  /* 0x0006d01701007387 */ /* 0x0001e20000100800 */
[----:B------:R0:W-:Y:S01]  /*11fd0*/  STL [R1+0x2f4], R16 ;  /* 0x0002f41001007387 */ /* 0x0001e20000100800 */
[----:B------:R0:W-:Y:S01]  /*11fe0*/  STL [R1+0x2ec], R17 ;  /* 0x0002ec1101007387 */ /* 0x0001e20000100800 */
[----:B-1----:R-:W-:-:S05]  /*11ff0*/  LOP3.LUT R28, R28, 0x7f, RZ, 0xc0, !PT ;  /* 0x0000007f1c1c7812 */ /* 0x002fca00078ec0ff */
[----:B------:R-:W-:Y:S02]  /*12000*/  IMAD.SHL.U32 R28, R28, 0x2, RZ ;  /* 0x000000021c1c7824 */ /* 0x000fe400078e00ff */
[----:B---3--:R-:W-:Y:S02]  /*12010*/  IMAD.MOV.U32 R11, RZ, RZ, R4 ;  /* 0x000000ffff0b7224 */ /* 0x008fe400078e0004 */
[----:B--2---:R-:W-:Y:S02]  /*12020*/  IMAD.MOV.U32 R10, RZ, RZ, R2 ;  /* 0x000000ffff0a7224 */ /* 0x004fe400078e0002 */
[----:B----4-:R-:W-:Y:S02]  /*12030*/  IMAD.MOV.U32 R2, RZ, RZ, R3 ;  /* 0x000000ffff027224 */ /* 0x010fe400078e0003 */
[----:B------:R-:W-:-:S05]  /*12040*/  IMAD.MOV.U32 R3, RZ, RZ, R5 ;  /* 0x000000ffff037224 */ /* 0x000fca00078e0005 */
[----:B------:R0:W-:Y:S01]  /*12050*/  STL.64 [R1+0x1c0], R2 ;  /* 0x0001c00201007387 */ /* 0x0001e20000100a00 */
[----:B------:R0:W-:Y:S02]  /*12060*/  STL [R1+0x2e4], R18 ;  /* 0x0002e41201007387 */ /* 0x0001e40000100800 */
[----:B------:R0:W-:Y:S01]  /*12070*/  STL.64 [R1+0x1c8], R10 ;  /* 0x0001c80a01007387 */ /* 0x0001e20000100a00 */
[----:B------:R-:W-:Y:S01]  /*12080*/  @!P0 CALL.REL.NOINC `(.L_x_2) ;  /* 0x0000001000008944 */ /* 0x000fe20003c00000 */
[----:B------:R-:W-:Y:S05]  /*12090*/  BRA `(.L_x_3) ;  /* 0xffff1e5000007947 */ /* 0x000fea000383ffff */
.L_x_2:
[----:B------:R-:W2:Y:S04]  /*120a0*/  LDL.LU R7, [R1+0x128] ;  /* 0x0001280001077983 */ /* 0x000ea80000300800 */
[----:B--2---:R1:W-:Y:S04]  /*120b0*/  STL [R1+0x7e0], R7 ;  /* 0x0007e00701007387 */ /* 0x0043e80000100800 */
[----:B-1----:R-:W2:Y:S04]  /*120c0*/  LDL.LU R7, [R1+0x100] ;  /* 0x0001000001077983 */ /* 0x002ea80000300800 */
        /* <DEDUP_REMOVED lines=12> */
[----:B--2---:R1:W-:Y:S02]  /*12190*/  STL [R1+0x818], R7 ;  /* 0x0008180701007387 */ /* 0x0043e40000100800 */
[----:B-1---5:R-:W-:-:S02]  /*121a0*/  IMAD.MOV.U32 R7, RZ, RZ, R6 ;  /* 0x000000ffff077224 */ /* 0x022fc400078e0006 */
        /* <DEDUP_REMOVED lines=18> */
[----:B------:R-:W2:Y:S01]  /*122d0*/  LDL.LU R5, [R1+0x138] ;  /* 0x0001380001057983 */ /* 0x000ea20000300800 */
[----:B-1----:R-:W-:-:S03]  /*122e0*/  IMAD.MOV.U32 R6, RZ, RZ, R8 ;  /* 0x000000ffff067224 */ /* 0x002fc600078e0008 */
[----:B--2---:R1:W-:Y:S04]  /*122f0*/  STL [R1+0x7d8], R5 ;  /* 0x0007d80501007387 */ /* 0x0043e80000100800 */
[----:B-1----:R-:W2:Y:S04]  /*12300*/  LDL.LU R5, [R1+0xfc] ;  /* 0x0000fc0001057983 */ /* 0x002ea80000300800 */
[----:B------:R-:W3:Y:S04]  /*12310*/  LDL.LU R4, [R1+0x148] ;  /* 0x0001480001047983 */ /* 0x000ee80000300800 */
[----:B---3--:R1:W-:Y:S04]  /*12320*/  STL [R1+0x7d4], R4 ;  /* 0x0007d40401007387 */ /* 0x0083e80000100800 */
[----:B-1----:R-:W3:Y:S04]  /*12330*/  LDL.LU R4, [R1+0x13c] ;  /* 0x00013c0001047983 */ /* 0x002ee80000300800 */
[----:B0-----:R-:W4:Y:S04]  /*12340*/  LDL.LU R11, [R1+0x120] ;  /* 0x00012000010b7983 */ /* 0x001f280000300800 */
[----:B----4-:R0:W-:Y:S04]  /*12350*/  STL [R1+0x7d0], R11 ;  /* 0x0007d00b01007387 */ /* 0x0101e80000100800 */
[----:B0-----:R-:W4:Y:S04]  /*12360*/  LDL.LU R11, [R1+0x14c] ;  /* 0x00014c00010b7983 */ /* 0x001f280000300800 */
[----:B------:R-:W2:Y:S04]  /*12370*/  LDL.LU R10, [R1+0xf0] ;  /* 0x0000f000010a7983 */ /* 0x000ea80000300800 */
[----:B--2---:R0:W-:Y:S04]  /*12380*/  STL [R1+0x7cc], R10 ;  /* 0x0007cc0a01007387 */ /* 0x0041e80000100800 */
[----:B0-----:R-:W2:Y:S04]  /*12390*/  LDL.LU R10, [R1+0x124] ;  /* 0x00012400010a7983 */ /* 0x001ea80000300800 */
[----:B------:R-:W2:Y:S04]  /*123a0*/  LDL.LU R9, [R1+0x130] ;  /* 0x0001300001097983 */ /* 0x000ea80000300800 */
[----:B--2---:R0:W-:Y:S04]  /*123b0*/  STL [R1+0x7c8], R9 ;  /* 0x0007c80901007387 */ /* 0x0041e80000100800 */
[----:B0-----:R-:W2:Y:S04]  /*123c0*/  LDL.LU R9, [R1+0xf4] ;  /* 0x0000f40001097983 */ /* 0x001ea80000300800 */
[----:B------:R0:W-:Y:S04]  /*123d0*/  STL [R1+0x7c0], R15 ;  /* 0x0007c00f01007387 */ /* 0x0001e80000100800 */
[----:B0-----:R-:W2:Y:S04]  /*123e0*/  LDL.LU R15, [R1+0x144] ;  /* 0x00014400010f7983 */ /* 0x001ea80000300800 */
[----:B--2---:R0:W-:Y:S04]  /*123f0*/  STL [R1+0x7c4], R15 ;  /* 0x0007c40f01007387 */ /* 0x0041e80000100800 */
[----:B0-----:R-:W2:Y:S04]  /*12400*/  LDL.LU R15, [R1+0x134] ;  /* 0x00013400010f7983 */ /* 0x001ea80000300800 */
[----:B------:R-:W2:Y:S04]  /*12410*/  LDL.LU R8, [R1+0x140] ;  /* 0x0001400001087983 */ /* 0x000ea80000300800 */
[----:B------:R0:W-:Y:S04]  /*12420*/  STL [R1+0x7bc], R14 ;  /* 0x0007bc0e01007387 */ /* 0x0001e80000100800 */
[----:B0-----:R-:W2:Y:S04]  /*12430*/  LDL.LU R14, [R1+0x15c] ;  /* 0x00015c00010e7983 */ /* 0x001ea80000300800 */
[----:B------:R0:W-:Y:S04]  /*12440*/  STL [R1+0x7b8], R13 ;  /* 0x0007b80d01007387 */ /* 0x0001e80000100800 */
[----:B0-----:R-:W2:Y:S04]  /*12450*/  LDL.LU R13, [R1+0x16c] ;  /* 0x00016c00010d7983 */ /* 0x001ea80000300800 */
[----:B------:R0:W-:Y:S04]  /*12460*/  STL [R1+0x7b4], R12 ;  /* 0x0007b40c01007387 */ /* 0x0001e80000100800 */
[----:B0-----:R-:W2:Y:S04]  /*12470*/  LDL.LU R12, [R1+0x17c] ;  /* 0x00017c00010c7983 */ /* 0x001ea80000300800 */
[----:B------:R0:W-:Y:S04]  /*12480*/  STL [R1+0x7b0], R19 ;  /* 0x0007b01301007387 */ /* 0x0001e80000100800 */
[----:B0-----:R-:W2:Y:S04]  /*12490*/  LDL.LU R19, [R1+0x18c] ;  /* 0x00018c0001137983 */ /* 0x001ea80000300800 */
[----:B------:R-:W2:Y:S04]  /*124a0*/  LDL.LU R18, [R1+0x160] ;  /* 0x0001600001127983 */ /* 0x000ea80000300800 */
[----:B--2---:R0:W-:Y:S04]  /*124b0*/  STL [R1+0x7ac], R18 ;  /* 0x0007ac1201007387 */ /* 0x0041e80000100800 */
        /* <DEDUP_REMOVED lines=16> */
[----:B------:R-:W2:Y:S01]  /*125c0*/  LDL.LU R29, [R1+0x1ec] ;  /* 0x0001ec00011d7983 */ /* 0x000ea20000300800 */
[----:B------:R-:W-:-:S03]  /*125d0*/  F2FP.BF16.PACK_AB R7, R6, R7 ;  /* 0x000000070607723e */ /* 0x000fc600000010ff */
[----:B--2---:R0:W-:Y:S04]  /*125e0*/  STL [R1+0x794], R29 ;  /* 0x0007941d01007387 */ /* 0x0041e80000100800 */
[----:B0-----:R-:W2:Y:S04]  /*125f0*/  LDL.LU R29, [R1+0x1bc] ;  /* 0x0001bc00011d7983 */ /* 0x001ea80000300800 */
[----:B------:R-:W2:Y:S04]  /*12600*/  LDL.LU R20, [R1+0x1e8] ;  /* 0x0001e80001147983 */ /* 0x000ea80000300800 */
        /* <DEDUP_REMOVED lines=9> */
[----:B------:R0:W-:Y:S04]  /*126a0*/  STL [R1+0x1c], R7 ;  /* 0x00001c0701007387 */ /* 0x0001e80000100800 */
[----:B0-----:R-:W2:Y:S02]  /*126b0*/  LDL.LU R7, [R1+0x818] ;  /* 0x0008180001077983 */ /* 0x001ea40000300800 */
[----:B--2---:R-:W-:-:S02]  /*126c0*/  F2FP.BF16.PACK_AB R7, R6, R7 ;  /* 0x000000070607723e */ /* 0x004fc400000010ff */
        /* <DEDUP_REMOVED lines=25> */
[----:B------:R0:W-:Y:S04]  /*12860*/  STL [R1], R7 ;  /* 0x0000000701007387 */ /* 0x0001e80000100800 */
[----:B0-----:R-:W2:Y:S02]  /*12870*/  LDL.LU R7, [R1+0x7e0] ;  /* 0x0007e00001077983 */ /* 0x001ea40000300800 */
[----:B--2---:R-:W-:-:S02]  /*12880*/  F2FP.BF16.PACK_AB R7, R6, R7 ;  /* 0x000000070607723e */ /* 0x004fc400000010ff */
[----:B------:R-:W2:Y:S02]  /*12890*/  LDL.LU R6, [R1+0x7dc] ;  /* 0x0007dc0001067983 */ /* 0x000ea40000300800 */
[----:B--2---:R-:W-:Y:S02]  /*128a0*/  F2FP.BF16.PACK_AB R6, R5, R6 ;  /* 0x000000060506723e */ /* 0x004fe400000010ff */
[----:B------:R-:W3:Y:S02]  /*128b0*/  LDL.LU R5, [R1+0x7d8] ;  /* 0x0007d80001057983 */ /* 0x000ee40000300800 */
[----:B---3--:R-:W-:Y:S02]  /*128c0*/  F2FP.BF16.PACK_AB R5, R4, R5 ;  /* 0x000000050405723e */ /* 0x008fe400000010ff */
[----:B------:R-:W4:Y:S02]  /*128d0*/  LDL.LU R4, [R1+0x7d4] ;  /* 0x0007d40001047983 */ /* 0x000f240000300800 */
[----:B----4-:R-:W-:-:S02]  /*128e0*/  F2FP.BF16.PACK_AB R4, R11, R4 ;  /* 0x000000040b04723e */ /* 0x010fc400000010ff */
[----:B------:R-:W2:Y:S02]  /*128f0*/  LDL.LU R11, [R1+0x7d0] ;  /* 0x0007d000010b7983 */ /* 0x000ea40000300800 */
[----:B--2---:R-:W-:Y:S02]  /*12900*/  F2FP.BF16.PACK_AB R11, R10, R11 ;  /* 0x0000000b0a0b723e */ /* 0x004fe400000010ff */
[----:B------:R-:W2:Y:S02]  /*12910*/  LDL.LU R10, [R1+0x7cc] ;  /* 0x0007cc00010a7983 */ /* 0x000ea40000300800 */
[----:B--2---:R-:W-:Y:S02]  /*12920*/  F2FP.BF16.PACK_AB R10, R9, R10 ;  /* 0x0000000a090a723e */ /* 0x004fe400000010ff */
[----:B------:R-:W2:Y:S02]  /*12930*/  LDL.LU R9, [R1+0x7c8] ;  /* 0x0007c80001097983 */ /* 0x000ea40000300800 */
[----:B--2---:R-:W-:-:S02]  /*12940*/  F2FP.BF16.PACK_AB R9, R15, R9 ;  /* 0x000000090f09723e */ /* 0x004fc400000010ff */
        /* <DEDUP_REMOVED lines=24> */
[----:B------:R-:W2:Y:S01]  /*12ad0*/  LDL.LU R29, [R1+0x794] ;  /* 0x00079400011d7983 */ /* 0x000ea20000300800 */
[----:B------:R-:W-:Y:S02]  /*12ae0*/  F2FP.BF16.PACK_AB R27, R28, R27 ;  /* 0x0000001b1c1b723e */ /* 0x000fe400000010ff */
[----:B------:R-:W-:Y:S02]  /*12af0*/  F2FP.BF16.PACK_AB R26, R0, R26 ;  /* 0x0000001a001a723e */ /* 0x000fe400000010ff */
[----:B------:R-:W-:Y:S02]  /*12b00*/  F2FP.BF16.PACK_AB R25, R3, R25 ;  /* 0x000000190319723e */ /* 0x000fe400000010ff */
[----:B------:R-:W-:Y:S02]  /*12b10*/  F2FP.BF16.PACK_AB R24, R2, R24 ;  /* 0x000000180218723e */ /* 0x000fe400000010ff */
[----:B--2---:R-:W-:Y:S02]  /*12b20*/  F2FP.BF16.PACK_AB R20, R29, R20 ;  /* 0x000000141d14723e */ /* 0x004fe400000010ff */
.L_x_1:
[----:B0-----:R-:W2:Y:S04]  /*12b30*/  LDL.LU R0, [R1+0x790] ;  /* 0x0007900001007983 */ /* 0x001ea80000300800 */
[----:B------:R-:W0:Y:S02]  /*12b40*/  S2R R28, SR_TID.X ;  /* 0x00000000001c7919 */ /* 0x000e240000002100 */
[----:B0-----:R-:W-:-:S02]  /*12b50*/  IMAD.SHL.U32 R3, R28, 0x8, RZ ;  /* 0x000000081c037824 */ /* 0x001fc400078e00ff */
[C---:B------:R-:W-:Y:S02]  /*12b60*/  IMAD.SHL.U32 R2, R28.reuse, 0x20, RZ ;  /* 0x000000201c027824 */ /* 0x040fe400078e00ff */
[C---:B------:R-:W-:Y:S01]  /*12b70*/  IMAD.SHL.U32 R29, R28.reuse, 0x4, RZ ;  /* 0x000000041c1d7824 */ /* 0x040fe200078e00ff */
[----:B------:R-:W-:Y:S01]  /*12b80*/  LOP3.LUT R3, R3, 0x300, RZ, 0xc0, !PT ;  /* 0x0000030003037812 */ /* 0x000fe200078ec0ff */
[----:B------:R-:W-:Y:S01]  /*12b90*/  IMAD.SHL.U32 R28, R28, 0x400, RZ ;  /* 0x000004001c1c7824 */ /* 0x000fe200078e00ff */
[----:B------:R-:W-:Y:S01]  /*12ba0*/  BAR.SYNC.DEFER_BLOCKING 0x0 ;  /* 0x0000000000007b1d */ /* 0x000fe20000010000 */
[----:B--2---:R-:W-:-:S04]  /*12bb0*/  LOP3.LUT R0, R0, 0x1800, RZ, 0xc0, !PT ;  /* 0x0000180000007812 */ /* 0x004fc800078ec0ff */
[----:B------:R-:W-:Y:S02]  /*12bc0*/  LOP3.LUT R2, R0, 0x60, R2, 0xf8, !PT ;  /* 0x0000006000027812 */ /* 0x000fe400078ef802 */
[----:B------:R-:W-:Y:S02]  /*12bd0*/  LOP3.LUT R0, R3, 0x70, R29, 0xf8, !PT ;  /* 0x0000007003007812 */ /* 0x000fe400078ef81d */
[----:B------:R-:W0:Y:S01]  /*12be0*/  S2R R29, SR_TID.X ;  /* 0x00000000001d7919 */ /* 0x000e220000002100 */
[----:B------:R-:W-:Y:S02]  /*12bf0*/  LOP3.LUT R3, R28, 0x1800, RZ, 0xc0, !PT ;  /* 0x000018001c037812 */ /* 0x000fe400078ec0ff */
[----:B------:R-:W-:-:S05]  /*12c00*/  LOP3.LUT R0, R2, R0, RZ, 0x3c, !PT ;  /* 0x0000000002007212 */ /* 0x000fca00078e3cff */
[----:B------:R-:W-:Y:S04]  /*12c10*/  STS.128 [R0], R24 ;  /* 0x0000001800007388 */ /* 0x000fe80000000c00 */
[----:B------:R1:W-:Y:S04]  /*12c20*/  STS.128 [R0+0x80], R20 ;  /* 0x0000801400007388 */ /* 0x0003e80000000c00 */
[----:B------:R-:W-:Y:S04]  /*12c30*/  STS.128 [R0+0x400], R16 ;  /* 0x0004001000007388 */ /* 0x000fe80000000c00 */
[----:B------:R-:W-:Y:S01]  /*12c40*/  STS.128 [R0+0x480], R12 ;  /* 0x0004800c00007388 */ /* 0x000fe20000000c00 */
[----:B0-----:R-:W-:-:S03]  /*12c50*/  LOP3.LUT R29, R29, 0x7f, RZ, 0xc0, !PT ;  /* 0x0000007f1d1d7812 */ /* 0x001fc600078ec0ff */
[----:B-1----:R-:W2:Y:S02]  /*12c60*/  LDL.LU R20, [R1+0x10] ;  /* 0x0000100001147983 */ /* 0x002ea40000300800 */
[----:B------:R-:W-:Y:S02]  /*12c70*/  IMAD R2, R29, 0x10, R3 ;  /* 0x000000101d027824 */ /* 0x000fe400078e0203 */
[----:B------:R-:W-:Y:S06]  /*12c80*/  BAR.SYNC.DEFER_BLOCKING 0x0 ;  /* 0x0000000000007b1d */ /* 0x000fec0000010000 */
[----:B------:R-:W2:Y:S01]  /*12c90*/  LDL.LU R21, [R1+0x14] ;  /* 0x0000140001157983 */ /* 0x000ea20000300800 */
[----:B------:R-:W-:-:S03]  /*12ca0*/  LOP3.LUT R27, R2, 0x40, RZ, 0x3c, !PT ;  /* 0x00000040021b7812 */ /* 0x000fc600078e3cff */
[----:B------:R-:W2:Y:S01]  /*12cb0*/  LDL.LU R22, [R1+0x18] ;  /* 0x0000180001167983 */ /* 0x000ea20000300800 */
[----:B------:R-:W-:-:S03]  /*12cc0*/  LOP3.LUT R3, R2, 0x20, RZ, 0x3c, !PT ;  /* 0x0000002002037812 */ /* 0x000fc600078e3cff */
[----:B------:R-:W2:Y:S04]  /*12cd0*/  LDL.LU R23, [R1+0x1c] ;  /* 0x00001c0001177983 */ /* 0x000ea80000300800 */
[----:B------:R-:W0:Y:S04]  /*12ce0*/  LDS.128 R16, [R2] ;  /* 0x0000000002107984 */ /* 0x000e280000000c00 */
[----:B------:R-:W-:Y:S04]  /*12cf0*/  LDS.128 R12, [R3] ;  /* 0x00000000030c7984 */ /* 0x000fe80000000c00 */
[----:B0-----:R-:W-:Y:S04]  /*12d00*/  STL.64 [R1+0x30], R16 ;  /* 0x0000301001007387 */ /* 0x001fe80000100a00 */
[----:B------:R-:W-:Y:S04]  /*12d10*/  STL.64 [R1+0x38], R18 ;  /* 0x0000381201007387 */ /* 0x000fe80000100a00 */
[----:B------:R-:W0:Y:S04]  /*12d20*/  LDS.128 R16, [R27] ;  /* 0x000000001b107984 */ /* 0x000e280000000c00 */
[----:B0-----:R0:W-:Y:S04]  /*12d30*/  STL.64 [R1+0x7b8], R16 ;  /* 0x0007b81001007387 */ /* 0x0011e80000100a00 */
[----:B------:R-:W-:Y:S04]  /*12d40*/  STL.64 [R1+0x20], R12 ;  /* 0x0000200c01007387 */ /* 0x000fe80000100a00 */
[----:B------:R-:W-:Y:S01]  /*12d50*/  STL.64 [R1+0x28], R14 ;  /* 0x0000280e01007387 */ /* 0x000fe20000100a00 */
[----:B0-----:R-:W-:-:S03]  /*12d60*/  LOP3.LUT R17, R2, 0x60, RZ, 0x3c, !PT ;  /* 0x0000006002117812 */ /* 0x001fc600078e3cff */
[----:B------:R-:W3:Y:S04]  /*12d70*/  LDL R16, [R1+0x758] ;  /* 0x0007580001107983 */ /* 0x000ee80000100800 */
[----:B------:R-:W0:Y:S04]  /*12d80*/  LDS.128 R12, [R17] ;  /* 0x00000000110c7984 */ /* 0x000e280000000c00 */
[----:B------:R-:W-:Y:S06]  /*12d90*/  BAR.SYNC.DEFER_BLOCKING 0x0 ;  /* 0x0000000000007b1d */ /* 0x000fec0000010000 */
[----:B------:R1:W-:Y:S04]  /*12da0*/  STL [R1+0x79c], R19 ;  /* 0x00079c1301007387 */ /* 0x0003e80000100800 */
[----:B-1----:R-:W4:Y:S04]  /*12db0*/  LDL.LU R19, [R1+0x754] ;  /* 0x0007540001137983 */ /* 0x002f280000300800 */
[----:B------:R1:W-:Y:S04]  /*12dc0*/  STS.128 [R0], R8 ;  /* 0x0000000800007388 */ /* 0x0003e80000000c00 */
[----:B0-----:R0:W-:Y:S04]  /*12dd0*/  STL.64 [R1+0x7c0], R12 ;  /* 0x0007c00c01007387 */ /* 0x0011e80000100a00 */
[----:B------:R5:W-:Y:S04]  /*12de0*/  STL [R1+0x794], R15 ;  /* 0x0007940f01007387 */ /* 0x000be80000100800 */
[----:B-1----:R-:W3:Y:S04]  /*12df0*/  LDL.LU R8, [R1] ;  /* 0x0000000001087983 */ /* 0x002ee80000300800 */
[----:B------:R-:W3:Y:S04]  /*12e00*/  LDL.LU R9, [R1+0x4] ;  /* 0x0000040001097983 */ /* 0x000ee80000300800 */
[----:B------:R-:W3:Y:S04]  /*12e10*/  LDL.LU R10, [R1+0x8] ;  /* 0x00000800010a7983 */ /* 0x000ee80000300800 */
[----:B------:R-:W3:Y:S04]  /*12e20*/  LDL.LU R11, [R1+0xc] ;  /* 0x00000c00010b7983 */ /* 0x000ee80000300800 */
[----:B------:R-:W-:Y:S04]  /*12e30*/  STS.128 [R0+0x80], R4 ;  /* 0x0000800400007388 */ /* 0x000fe80000000c00 */
[----:B0-----:R-:W4:Y:S04]  /*12e40*/  LDL.LU R13, [R1+0x30] ;  /* 0x00003000010d7983 */ /* 0x001f280000300800 */
[----:B-----5:R-:W5:Y:S04]  /*12e50*/  LDL.LU R15, [R1+0x75c] ;  /* 0x00075c00010f7983 */ /* 0x020f680000300800 */
[----:B--2---:R4:W-:Y:S04]  /*12e60*/  STS.128 [R0+0x480], R20 ;  /* 0x0004801400007388 */ /* 0x0049e80000000c00 */
[----:B---3--:R0:W-:Y:S04]  /*12e70*/  STS.128 [R0+0x400], R8 ;  /* 0x0004000800007388 */ /* 0x0081e80000000c00 */
[----:B------:R-:W-:Y:S06]  /*12e80*/  BAR.SYNC.DEFER_BLOCKING 0x0 ;  /* 0x0000000000007b1d */ /* 0x000fec0000010000 */
[----:B------:R-:W1:Y:S01]  /*12e90*/  LDS.128 R8, [R2] ;  /* 0x0000000002087984 */ /* 0x000e620000000c00 */
[C---:B----4-:R-:W-:Y:S01]  /*12ea0*/  IADD3 R20, R19.reuse, 0x1, RZ ;  /* 0x0000000113147810 */ /* 0x050fe20007ffe0ff */
[C---:B0-----:R-:W-:Y:S01]  /*12eb0*/  IMAD R0, R16.reuse, c[0x0][0x194], RZ ;  /* 0x0000650010007a24 */ /* 0x041fe200078e02ff */
[----:B------:R-:W-:Y:S01]  /*12ec0*/  ISETP.GE.AND P6, PT, R16, c[0x0][0x178], PT ;  /* 0x00005e0010007a0c */ /* 0x000fe20003fc6270 */
[----:B------:R-:W0:Y:S04]  /*12ed0*/  LDS.128 R4, [R3] ;  /* 0x0000000003047984 */ /* 0x000e280000000c00 */
[----:B-1----:R1:W-:Y:S04]  /*12ee0*/  STL.64 [R1+0x7a0], R10 ;  /* 0x0007a00a01007387 */ /* 0x0023e80000100a00 */
[----:B-1----:R-:W2:Y:S01]  /*12ef0*/  LDL.LU R11, [R1+0x20] ;  /* 0x00002000010b7983 */ /* 0x002ea20000300800 */
[----:B------:R-:W-:Y:S01]  /*12f00*/  ISETP.GE.AND P1, PT, R20, c[0x0][0x17c], PT ;  /* 0x00005f0014007a0c */ /* 0x000fe20003f26270 */
[----:B------:R-:W-:Y:S01]  /*12f10*/  IMAD.MOV.U32 R20, RZ, RZ, c[0x0][0x194] ;  /* 0x00006500ff147624 */ /* 0x000fe200078e00ff */
[----:B------:R-:W-:-:S03]  /*12f20*/  ISETP.GE.AND P5, PT, R19, c[0x0][0x17c], PT ;  /* 0x00005f0013007a0c */ /* 0x000fc60003fa6270 */
[----:B------:R-:W-:Y:S01]  /*12f30*/  IMAD R20, R20, 0x80, R0 ;  /* 0x0000008014147824 */ /* 0x000fe200078e0200 */
[----:B------:R-:W-:Y:S02]  /*12f40*/  LEA R2, P0, R0, c[0x0][0x170], 0x1 ;  /* 0x00005c0000027a11 */ /* 0x000fe400078008ff */
[----:B------:R-:W-:Y:S02]  /*12f50*/  ISETP.LT.AND P6, PT, R19, c[0x0][0x17c], !P6 ;  /* 0x00005f0013007a0c */ /* 0x000fe400077c1270 */
[----:B------:R-:W-:Y:S02]  /*12f60*/  LEA R28, P2, R20, c[0x0][0x170], 0x1 ;  /* 0x00005c00141c7a11 */ /* 0x000fe400078408ff */
[----:B-----5:R-:W-:Y:S02]  /*12f70*/  ISETP.LT.AND P5, PT, R15, c[0x0][0x178], !P5 ;  /* 0x00005e000f007a0c */ /* 0x020fe40006fa1270 */
[----:B------:R-:W-:Y:S01]  /*12f80*/  LEA.HI.X.SX32 R3, R0, c[0x0][0x174], 0x1, P0 ;  /* 0x00005d0000037a11 */ /* 0x000fe200000f0eff */
[C---:B------:R-:W-:Y:S01]  /*12f90*/  IMAD R0, R19.reuse, c[0x0][0x198], RZ ;  /* 0x0000660013007a24 */ /* 0x040fe200078e02ff */
[----:B------:R-:W-:-:S02]  /*12fa0*/  IADD3 R21, R19, 0x2, RZ ;  /* 0x0000000213157810 */ /* 0x000fc40007ffe0ff */
[----:B------:R-:W-:Y:S01]  /*12fb0*/  LEA.HI.X.SX32 R29, R20, c[0x0][0x174], 0x1, P2 ;  /* 0x00005d00141d7a11 */ /* 0x000fe200010f0eff */
[----:B------:R-:W-:Y:S01]  /*12fc0*/  IMAD.WIDE R22, R0, 0x2, R2 ;  /* 0x0000000200167825 */ /* 0x000fe200078e0202 */
[----:B------:R-:W-:-:S03]  /*12fd0*/  ISETP.GE.AND P4, PT, R21, c[0x0][0x17c], PT ;  /* 0x00005f0015007a0c */ /* 0x000fc60003f86270 */
[----:B------:R-:W-:Y:S01]  /*12fe0*/  IMAD.WIDE R20, R0, 0x2, R28 ;  /* 0x0000000200147825 */ /* 0x000fe200078e021c */
[----:B------:R-:W-:Y:S04]  /*12ff0*/  @P6 STG.E.U16 [R22.64], R13 ;  /* 0x0000000d16006986 */ /* 0x000fe8000c101506 */
[----:B------:R-:W-:Y:S04]  /*13000*/  @P5 STG.E.U16 [R20.64], R8 ;  /* 0x0000000814005986 */ /* 0x000fe8000c101506 */
[----:B------:R-:W1:Y:S01]  /*13010*/  LDS.128 R20, [R27] ;  /* 0x000000001b147984 */ /* 0x000e620000000c00 */
[----:B------:R-:W-:-:S02]  /*13020*/  ISETP.LT.AND P6, PT, R16, c[0x0][0x178], !P1 ;  /* 0x00005e0010007a0c */ /* 0x000fc40004fc1270 */
[----:B------:R-:W-:Y:S01]  /*13030*/  IADD3 R0, R0, c[0x0][0x198], RZ ;  /* 0x0000660000007a10 */ /* 0x000fe20007ffe0ff */
[----:B--2---:R2:W-:Y:S04]  /*13040*/  STL.64 [R1+0x7c8], R10 ;  /* 0x0007c80a01007387 */ /* 0x0045e80000100a00 */
[----:B0-----:R-:W-:Y:S04]  /*13050*/  STL.64 [R1+0x7a8], R6 ;  /* 0x0007a80601007387 */ /* 0x001fe80000100a00 */
[----:B-1----:R0:W-:Y:S01]  /*13060*/  STL.64 [R1+0x7b0], R22 ;  /* 0x0007b01601007387 */ /* 0x0021e20000100a00 */
[----:B--2---:R-:W-:Y:S01]  /*13070*/  IMAD.WIDE R10, R0, 0x2, R2 ;  /* 0x00000002000a7825 */ /* 0x004fe200078e0202 */
[----:B0-----:R-:W-:-:S05]  /*13080*/  PRMT R23, R13, 0x7632, R23 ;  /* 0x000076320d177816 */ /* 0x001fca0000000017 */
[----:B------:R0:W-:Y:S04]  /*13090*/  @P6 STG.E.U16 [R10.64], R23 ;  /* 0x000000170a006986 */ /* 0x0001e8000c101506 */
[----:B0-----:R-:W2:Y:S01]  /*130a0*/  LDL.LU.64 R10, [R1+0x7c8] ;  /* 0x0007c800010a7983 */ /* 0x001ea20000300a00 */
[C---:B------:R-:W-:Y:S02]  /*130b0*/  ISETP.LT.AND P1, PT, R15.reuse, c[0x0][0x178], !P1 ;  /* 0x00005e000f007a0c */ /* 0x040fe40004f21270 */
[----:B------:R-:W-:Y:S02]  /*130c0*/  ISETP.LT.AND P5, PT, R16, c[0x0][0x178], !P4 ;  /* 0x00005e0010007a0c */ /* 0x000fe400067a1270 */
[----:B------:R-:W-:Y:S02]  /*130d0*/  ISETP.LT.AND P4, PT, R15, c[0x0][0x178], !P4 ;  /* 0x00005e000f007a0c */ /* 0x000fe40006781270 */
[----:B------:R-:W-:-:S02]  /*130e0*/  IADD3 R26, R19, 0x3, RZ ;  /* 0x00000003131a7810 */ /* 0x000fc40007ffe0ff */
[C---:B------:R-:W-:Y:S02]  /*130f0*/  IADD3 R7, R0.reuse, c[0x0][0x198], RZ ;  /* 0x0000660000077a10 */ /* 0x040fe40007ffe0ff */
[C---:B------:R-:W-:Y:S02]  /*13100*/  IADD3 R24, R19.reuse, 0x4, RZ ;  /* 0x0000000413187810 */ /* 0x040fe40007ffe0ff */
[----:B------:R-:W-:Y:S01]  /*13110*/  IADD3 R25, R19, 0x5, RZ ;  /* 0x0000000513197810 */ /* 0x000fe20007ffe0ff */
[----:B------:R-:W-:Y:S01]  /*13120*/  IMAD.WIDE R12, R0, 0x2, R28 ;  /* 0x00000002000c7825 */ /* 0x000fe200078e021c */
[----:B------:R-:W-:Y:S02]  /*13130*/  ISETP.GE.AND P0, PT, R26, c[0x0][0x17c], PT ;  /* 0x00005f001a007a0c */ /* 0x000fe40003f06270 */
[----:B------:R-:W-:Y:S01]  /*13140*/  PRMT R22, R8, 0x7632, R22 ;  /* 0x0000763208167816 */ /* 0x000fe20000000016 */
[----:B------:R-:W-:Y:S01]  /*13150*/  IMAD.WIDE R26, R7, 0x2, R2 ;  /* 0x00000002071a7825 */ /* 0x000fe200078e0202 */
[----:B------:R-:W-:-:S02]  /*13160*/  ISETP.GE.AND P2, PT, R24, c[0x0][0x17c], PT ;  /* 0x00005f0018007a0c */ /* 0x000fc40003f46270 */
[----:B------:R-:W-:Y:S01]  /*13170*/  ISETP.GE.AND P3, PT, R25, c[0x0][0x17c], PT ;  /* 0x00005f0019007a0c */ /* 0x000fe20003f66270 */
[C---:B------:R-:W-:Y:S01]  /*13180*/  IMAD.WIDE R24, R7.reuse, 0x2, R28 ;  /* 0x0000000207187825 */ /* 0x040fe200078e021c */
[----:B------:R0:W-:Y:S01]  /*13190*/  @P1 STG.E.U16 [R12.64], R22 ;  /* 0x000000160c001986 */ /* 0x0001e2000c101506 */
[----:B------:R-:W-:-:S03]  /*131a0*/  IADD3 R0, R7, c[0x0][0x198], RZ ;  /* 0x0000660007007a10 */ /* 0x000fc60007ffe0ff */
[----:B0-----:R-:W3:Y:S02]  /*131b0*/  LDL.LU.64 R12, [R1+0x7c0] ;  /* 0x0007c000010c7983 */ /* 0x001ee40000300a00 */
[----:B------:R-:W-:Y:S02]  /*131c0*/  IMAD.WIDE R22, R0, 0x2, R28 ;  /* 0x0000000200167825 */ /* 0x000fe400078e021c */
[----:B--2---:R-:W-:Y:S04]  /*131d0*/  @P5 STG.E.U16 [R26.64], R11 ;  /* 0x0000000b1a005986 */ /* 0x004fe8000c101506 */
[----:B------:R0:W-:Y:S04]  /*131e0*/  @P4 STG.E.U16 [R24.64], R4 ;  /* 0x0000000418004986 */ /* 0x0001e8000c101506 */
[----:B------:R1:W2:Y:S01]  /*131f0*/  LDS.128 R24, [R17] ;  /* 0x0000000011187984 */ /* 0x0002a20000000c00 */
[----:B------:R-:W-:-:S02]  /*13200*/  ISETP.LT.AND P5, PT, R16, c[0x0][0x178], !P0 ;  /* 0x00005e0010007a0c */ /* 0x000fc400047a1270 */
[----:B------:R-:W-:Y:S02]  /*13210*/  PRMT R6, R11, 0x7632, R6 ;  /* 0x000076320b067816 */ /* 0x000fe40000000006 */
[----:B------:R-:W-:Y:S02]  /*13220*/  PRMT R10, R4, 0x7632, R10 ;  /* 0x00007632040a7816 */ /* 0x000fe4000000000a */
[C---:B0-----:R-:W-:Y:S01]  /*13230*/  IADD3 R4, R0.reuse, c[0x0][0x198], RZ ;  /* 0x0000660000047a10 */ /* 0x041fe20007ffe0ff */
[----:B-1----:R-:W-:Y:S01]  /*13240*/  IMAD.WIDE R16, R0, 0x2, R2 ;  /* 0x0000000200107825 */ /* 0x002fe200078e0202 */
[----:B------:R-:W-:-:S05]  /*13250*/  PRMT R0, R6, 0x7610, R0 ;  /* 0x0000761006007816 */ /* 0x000fca0000000000 */
[----:B------:R-:W-:Y:S04]  /*13260*/  @P5 STG.E.U16 [R16.64], R0 ;  /* 0x0000000010005986 */ /* 0x000fe8000c101506 */
[----:B--2---:R0:W-:Y:S04]  /*13270*/  STL [R1+0x798], R27 ;  /* 0x0007981b01007387 */ /* 0x0041e80000100800 */
[----:B0-----:R-:W2:Y:S04]  /*13280*/  LDL.LU R27, [R1+0x758] ;  /* 0x00075800011b7983 */ /* 0x001ea80000300800 */
[----:B------:R-:W4:Y:S01]  /*13290*/  LDL.LU.64 R16, [R1+0x7b8] ;  /* 0x0007b80001107983 */ /* 0x000f220000300a00 */
[----:B------:R-:W-:-:S13]  /*132a0*/  ISETP.LT.AND P0, PT, R15, c[0x0][0x178], !P0 ;  /* 0x00005e000f007a0c */ /* 0x000fda0004701270 */
[----:B------:R0:W-:Y:S01]  /*132b0*/  @P0 STG.E.U16 [R22.64], R10 ;  /* 0x0000000a16000986 */ /* 0x0001e2000c101506 */
[----:B------:R-:W-:-:S03]  /*132c0*/  IADD3 R11, R19, 0x8, RZ ;  /* 0x00000008130b7810 */ /* 0x000fc60007ffe0ff */
[----:B0-----:R-:W5:Y:S01]  /*132d0*/  LDL.LU R10, [R1+0x34] ;  /* 0x00003400010a7983 */ /* 0x001f620000300800 */
[----:B------:R-:W-:-:S03]  /*132e0*/  ISETP.GE.AND P5, PT, R11, c[0x0][0x17c], PT ;  /* 0x00005f000b007a0c */ /* 0x000fc60003fa6270 */
[----:B------:R-:W3:Y:S01]  /*132f0*/  LDL.LU R11, [R1+0x24] ;  /* 0x00002400010b7983 */ /* 0x000ee20000300800 */
[----:B------:R-:W-:Y:S01]  /*13300*/  IMAD.WIDE R6, R4, 0x2, R2 ;  /* 0x0000000204067825 */ /* 0x000fe200078e0202 */
[----:B------:R-:W-:-:S04]  /*13310*/  IADD3 R8, R19, 0x6, RZ ;  /* 0x0000000613087810 */ /* 0x000fc80007ffe0ff */
[----:B------:R-:W-:Y:S02]  /*13320*/  ISETP.GE.AND P6, PT, R8, c[0x0][0x17c], PT ;  /* 0x00005f0008007a0c */ /* 0x000fe40003fc6270 */
[C---:B------:R-:W-:Y:S02]  /*13330*/  IADD3 R8, R19.reuse, 0x7, RZ ;  /* 0x0000000713087810 */ /* 0x040fe40007ffe0ff */
[C---:B------:R-:W-:Y:S02]  /*13340*/  IADD3 R0, R19.reuse, 0x9, RZ ;  /* 0x0000000913007810 */ /* 0x040fe40007ffe0ff */
[----:B------:R-:W-:Y:S02]  /*13350*/  ISETP.GE.AND P1, PT, R8, c[0x0][0x17c], PT ;  /* 0x00005f0008007a0c */ /* 0x000fe40003f26270 */
[----:B------:R-:W-:Y:S02]  /*13360*/  IADD3 R8, R19, 0xd, RZ ;  /* 0x0000000d13087810 */ /* 0x000fe40007ffe0ff */
[----:B--2---:R-:W-:-:S02]  /*13370*/  ISETP.LT.AND P4, PT, R27, c[0x0][0x178], !P2 ;  /* 0x00005e001b007a0c */ /* 0x004fc40005781270 */
[----:B------:R-:W-:Y:S02]  /*13380*/  ISETP.LT.AND P2, PT, R15, c[0x0][0x178], !P2 ;  /* 0x00005e000f007a0c */ /* 0x000fe40005741270 */
[----:B------:R-:W-:Y:S02]  /*13390*/  ISETP.LT.AND P0, PT, R27, c[0x0][0x178], !P3 ;  /* 0x00005e001b007a0c */ /* 0x000fe40005f01270 */
[----:B------:R-:W-:-:S07]  /*133a0*/  ISETP.LT.AND P3, PT, R15, c[0x0][0x178], !P3 ;  /* 0x00005e000f007a0c */ /* 0x000fce0005f61270 */
[----:B----4-:R0:W-:Y:S02]  /*133b0*/  @P4 STG.E.U16 [R6.64], R16 ;  /* 0x0000001006004986 */ /* 0x0101e4000c101506 */
[C---:B0-----:R-:W-:Y:S01]  /*133c0*/  IMAD.WIDE R6, R4.reuse, 0x2, R28 ;  /* 0x0000000204067825 */ /* 0x041fe200078e021c */
[----:B------:R-:W-:Y:S02]  /*133d0*/  IADD3 R4, R4, c[0x0][0x198], RZ ;  /* 0x0000660004047a10 */ /* 0x000fe40007ffe0ff */
[----:B------:R-:W-:Y:S02]  /*133e0*/  PRMT R16, R16, 0x7632, R16 ;  /* 0x0000763210107816 */ /* 0x000fe40000000010 */
[----:B------:R0:W-:Y:S01]  /*133f0*/  @P2 STG.E.U16 [R6.64], R20 ;  /* 0x0000001406002986 */ /* 0x0001e2000c101506 */
[----:B------:R-:W-:Y:S01]  /*13400*/  IMAD.WIDE R22, R4, 0x2, R2 ;  /* 0x0000000204167825 */ /* 0x000fe200078e0202 */
[----:B------:R-:W-:Y:S02]  /*13410*/  ISETP.LT.AND P2, PT, R27, c[0x0][0x178], !P6 ;  /* 0x00005e001b007a0c */ /* 0x000fe40007741270 */
[----:B------:R-:W-:-:S02]  /*13420*/  ISETP.LT.AND P6, PT, R15, c[0x0][0x178], !P6 ;  /* 0x00005e000f007a0c */ /* 0x000fc400077c1270 */
[----:B------:R1:W-:Y:S01]  /*13430*/  @P0 STG.E.U16 [R22.64], R16 ;  /* 0x0000001016000986 */ /* 0x0003e2000c101506 */
[----:B0-----:R-:W-:Y:S01]  /*13440*/  PRMT R20, R20, 0x7632, R20 ;  /* 0x0000763214147816 */ /* 0x001fe20000000014 */
[C---:B------:R-:W-:Y:S01]  /*13450*/  IMAD.WIDE R6, R4.reuse, 0x2, R28 ;  /* 0x0000000204067825 */ /* 0x040fe200078e021c */
[----:B------:R-:W-:-:S04]  /*13460*/  IADD3 R4, R4, c[0x0][0x198], RZ ;  /* 0x0000660004047a10 */ /* 0x000fc80007ffe0ff */
[----:B------:R0:W-:Y:S01]  /*13470*/  @P3 STG.E.U16 [R6.64], R20 ;  /* 0x0000001406003986 */ /* 0x0001e2000c101506 */
[----:B------:R-:W-:Y:S01]  /*13480*/  ISETP.LT.AND P3, PT, R27, c[0x0][0x178], !P1 ;  /* 0x00005e001b007a0c */ /* 0x000fe20004f61270 */
[----:B-1----:R-:W-:Y:S01]  /*13490*/  IMAD.WIDE R22, R4, 0x2, R2 ;  /* 0x0000000204167825 */ /* 0x002fe200078e0202 */
[----:B------:R-:W-:Y:S02]  /*134a0*/  ISETP.LT.AND P1, PT, R15, c[0x0][0x178], !P1 ;  /* 0x00005e000f007a0c */ /* 0x000fe40004f21270 */
[----:B------:R-:W-:Y:S02]  /*134b0*/  ISETP.GE.AND P4, PT, R0, c[0x0][0x17c], PT ;  /* 0x00005f0000007a0c */ /* 0x000fe40003f86270 */
[----:B------:R-:W-:Y:S01]  /*134c0*/  IADD3 R0, R19, 0xa, RZ ;  /* 0x0000000a13007810 */ /* 0x000fe20007ffe0ff */
[C---:B0-----:R-:W-:Y:S01]  /*134d0*/  IMAD.WIDE R6, R4.reuse, 0x2, R28 ;  /* 0x0000000204067825 */ /* 0x041fe200078e021c */
[----:B------:R-:W-:Y:S01]  /*134e0*/  IADD3 R4, R4, c[0x0][0x198], RZ ;  /* 0x0000660004047a10 */ /* 0x000fe20007ffe0ff */
[----:B---3--:R0:W-:Y:S01]  /*134f0*/  @P2 STG.E.U16 [R22.64], R12 ;  /* 0x0000000c16002986 */ /* 0x0081e2000c101506 */
[----:B------:R-:W-:-:S02]  /*13500*/  ISETP.GE.AND P0, PT, R0, c[0x0][0x17c], PT ;  /* 0x00005f0000007a0c */ /* 0x000fc40003f06270 */
[----:B------:R-:W-:Y:S01]  /*13510*/  IADD3 R0, R19, 0xb, RZ ;  /* 0x0000000b13007810 */ /* 0x000fe20007ffe0ff */
[----:B------:R1:W-:Y:S01]  /*13520*/  @P6 STG.E.U16 [R6.64], R24 ;  /* 0x0000001806006986 */ /* 0x0003e2000c101506 */
[----:B------:R-:W-:Y:S02]  /*13530*/  ISETP.LT.AND P6, PT, R27, c[0x0][0x178], !P5 ;  /* 0x00005e001b007a0c */ /* 0x000fe40006fc1270 */
[----:B------:R-:W-:Y:S02]  /*13540*/  ISETP.GE.AND P2, PT, R0, c[0x0][0x17c], PT ;  /* 0x00005f0000007a0c */ /* 0x000fe40003f46270 */
[----:B0-----:R-:W-:Y:S01]  /*13550*/  PRMT R12, R12, 0x7632, R12 ;  /* 0x000076320c0c7816 */ /* 0x001fe2000000000c */
[----:B------:R-:W-:Y:S01]  /*13560*/  IMAD.WIDE R22, R4, 0x2, R2 ;  /* 0x0000000204167825 */ /* 0x000fe200078e0202 */
[----:B-1----:R-:W-:-:S03]  /*13570*/  PRMT R24, R24, 0x7632, R24 ;  /* 0x0000763218187816 */ /* 0x002fc60000000018 */
[C-C-:B------:R-:W-:Y:S01]  /*13580*/  IMAD.WIDE R6, R4.reuse, 0x2, R28.reuse ;  /* 0x0000000204067825 */ /* 0x140fe200078e021c */
[----:B------:R-:W-:Y:S01]  /*13590*/  IADD3 R4, R4, c[0x0][0x198], RZ ;  /* 0x0000660004047a10 */ /* 0x000fe20007ffe0ff */
[----:B------:R0:W-:Y:S01]  /*135a0*/  @P3 STG.E.U16 [R22.64], R12 ;  /* 0x0000000c16003986 */ /* 0x0001e2000c101506 */
[----:B------:R-:W-:Y:S02]  /*135b0*/  ISETP.LT.AND P5, PT, R15, c[0x0][0x178], !P5 ;  /* 0x00005e000f007a0c */ /* 0x000fe40006fa1270 */
[----:B------:R-:W-:Y:S01]  /*135c0*/  IADD3 R0, R19, 0xc, RZ ;  /* 0x0000000c13007810 */ /* 0x000fe20007ffe0ff */
[----:B------:R1:W-:Y:S01]  /*135d0*/  @P1 STG.E.U16 [R6.64], R24 ;  /* 0x0000001806001986 */ /* 0x0003e2000c101506 */
[----:B------:R-:W-:Y:S02]  /*135e0*/  ISETP.LT.AND P1, PT, R27, c[0x0][0x178], !P4 ;  /* 0x00005e001b007a0c */ /* 0x000fe40006721270 */
[----:B------:R-:W-:Y:S02]  /*135f0*/  ISETP.GE.AND P3, PT, R0, c[0x0][0x17c], PT ;  /* 0x00005f0000007a0c */ /* 0x000fe40003f66270 */
[C---:B------:R-:W-:Y:S01]  /*13600*/  IADD3 R0, R4.reuse, c[0x0][0x198], RZ ;  /* 0x0000660004007a10 */ /* 0x040fe20007ffe0ff */
[----:B0-----:R-:W-:-:S04]  /*13610*/  IMAD.WIDE R22, R4, 0x2, R28 ;  /* 0x0000000204167825 */ /* 0x001fc800078e021c */
[----:B-1----:R-:W-:Y:S01]  /*13620*/  IMAD.WIDE R6, R4, 0x2, R2 ;  /* 0x0000000204067825 */ /* 0x002fe200078e0202 */
[----:B-----5:R-:W-:-:S04]  /*13630*/  PRMT R4, R10, 0x7632, R4 ;  /* 0x000076320a047816 */ /* 0x020fc80000000004 */
[----:B------:R0:W-:Y:S01]  /*13640*/  @P6 STG.E.U16 [R6.64], R10 ;  /* 0x0000000a06006986 */ /* 0x0001e2000c101506 */
[----:B------:R-:W-:-:S03]  /*13650*/  ISETP.LT.AND P4, PT, R15, c[0x0][0x178], !P4 ;  /* 0x00005e000f007a0c */ /* 0x000fc60006781270 */
[----:B------:R1:W-:Y:S01]  /*13660*/  @P5 STG.E.U16 [R22.64], R9 ;  /* 0x0000000916005986 */ /* 0x0003e2000c101506 */
[----:B------:R-:W-:Y:S02]  /*13670*/  ISETP.LT.AND P5, PT, R27, c[0x0][0x178], !P0 ;  /* 0x00005e001b007a0c */ /* 0x000fe400047a1270 */
[----:B------:R-:W-:Y:S01]  /*13680*/  ISETP.LT.AND P0, PT, R15, c[0x0][0x178], !P0 ;  /* 0x00005e000f007a0c */ /* 0x000fe20004701270 */
[----:B0-----:R-:W-:-:S05]  /*13690*/  IMAD.WIDE R6, R0, 0x2, R2 ;  /* 0x0000000200067825 */ /* 0x001fca00078e0202 */
[----:B------:R0:W-:Y:S01]  /*136a0*/  @P1 STG.E.U16 [R6.64], R4 ;  /* 0x0000000406001986 */ /* 0x0001e2000c101506 */
[----:B------:R-:W-:Y:S01]  /*136b0*/  PRMT R16, R9, 0x7632, R16 ;  /* 0x0000763209107816 */ /* 0x000fe20000000010 */
[----:B-1----:R-:W-:Y:S01]  /*136c0*/  IMAD.WIDE R22, R0, 0x2, R28 ;  /* 0x0000000200167825 */ /* 0x002fe200078e021c */
[----:B------:R-:W-:Y:S02]  /*136d0*/  ISETP.GE.AND P6, PT, R8, c[0x0][0x17c], PT ;  /* 0x00005f0008007a0c */ /* 0x000fe40003fc6270 */
[----:B0-----:R-:W-:Y:S02]  /*136e0*/  IADD3 R4, R0, c[0x0][0x198], RZ ;  /* 0x0000660000047a10 */ /* 0x001fe40007ffe0ff */
[----:B------:R0:W-:Y:S03]  /*136f0*/  @P4 STG.E.U16 [R22.64], R16 ;  /* 0x0000001016004986 */ /* 0x0001e6000c101506 */
[----:B------:R-:W-:-:S04]  /*13700*/  IMAD.WIDE R6, R4, 0x2, R2 ;  /* 0x0000000204067825 */ /* 0x000fc800078e0202 */
[----:B------:R-:W-:Y:S01]  /*13710*/  IMAD.WIDE R8, R4, 0x2, R28 ;  /* 0x0000000204087825 */ /* 0x000fe200078e021c */
[----:B------:R1:W-:Y:S01]  /*13720*/  @P5 STG.E.U16 [R6.64], R11 ;  /* 0x0000000b06005986 */ /* 0x0003e2000c101506 */
[----:B------:R-:W-:-:S03]  /*13730*/  IADD3 R0, R19, 0xf, RZ ;  /* 0x0000000f13007810 */ /* 0x000fc60007ffe0ff */
[----:B------:R2:W-:Y:S01]  /*13740*/  @P0 STG.E.U16 [R8.64], R5 ;  /* 0x0000000508000986 */ /* 0x0005e2000c101506 */
[----:B------:R-:W-:Y:S02]  /*13750*/  ISETP.LT.AND P0, PT, R27, c[0x0][0x178], !P2 ;  /* 0x00005e001b007a0c */ /* 0x000fe40005701270 */
[----:B------:R-:W-:Y:S01]  /*13760*/  ISETP.LT.AND P2, PT, R15, c[0x0][0x178], !P2 ;  /* 0x00005e000f007a0c */ /* 0x000fe20005741270 */
[----:B0-----:R-:W3:Y:S01]  /*13770*/  LDL.LU.64 R22, [R1+0x7b0] ;  /* 0x0007b00001167983 */ /* 0x001ee20000300a00 */
[----:B------:R-:W-:Y:S02]  /*13780*/  IADD3 R4, R4, c[0x0][0x198], RZ ;  /* 0x0000660004047a10 */ /* 0x000fe40007ffe0ff */
[----:B------:R-:W-:Y:S02]  /*13790*/  ISETP.LT.AND P5, PT, R27, c[0x0][0x178], !P3 ;  /* 0x00005e001b007a0c */ /* 0x000fe40005fa1270 */
[----:B------:R-:W-:Y:S02]  /*137a0*/  ISETP.LT.AND P3, PT, R15, c[0x0][0x178], !P3 ;  /* 0x00005e000f007a0c */ /* 0x000fe40005f61270 */
[----:B------:R-:W-:-:S02]  /*137b0*/  ISETP.GE.AND P4, PT, R0, c[0x0][0x17c], PT ;  /* 0x00005f0000007a0c */ /* 0x000fc40003f86270 */
[C---:B------:R-:W-:Y:S01]  /*137c0*/  IADD3 R0, R4.reuse, c[0x0][0x198], RZ ;  /* 0x0000660004007a10 */ /* 0x040fe20007ffe0ff */
[C---:B-1----:R-:W-:Y:S01]  /*137d0*/  IMAD.WIDE R6, R4.reuse, 0x2, R2 ;  /* 0x0000000204067825 */ /* 0x042fe200078e0202 */
[----:B------:R-:W-:Y:S02]  /*137e0*/  PRMT R20, R11, 0x7632, R20 ;  /* 0x000076320b147816 */ /* 0x000fe40000000014 */
[----:B------:R-:W-:Y:S01]  /*137f0*/  PRMT R16, R5, 0x7632, R16 ;  /* 0x0000763205107816 */ /* 0x000fe20000000010 */
[----:B------:R-:W-:-:S04]  /*13800*/  IMAD.WIDE R10, R4, 0x2, R28 ;  /* 0x00000002040a7825 */ /* 0x000fc800078e021c */
[C---:B--2---:R-:W-:Y:S01]  /*13810*/  IMAD.WIDE R8, R0.reuse, 0x2, R2 ;  /* 0x0000000200087825 */ /* 0x044fe200078e0202 */
[----:B------:R0:W-:Y:S03]  /*13820*/  @P0 STG.E.U16 [R6.64], R20 ;  /* 0x0000001406000986 */ /* 0x0001e6000c101506 */
[----:B------:R-:W-:Y:S01]  /*13830*/  IMAD.WIDE R4, R0, 0x2, R28 ;  /* 0x0000000200047825 */ /* 0x000fe200078e021c */
[----:B------:R-:W-:Y:S04]  /*13840*/  @P2 STG.E.U16 [R10.64], R16 ;  /* 0x000000100a002986 */ /* 0x000fe8000c101506 */
[----:B------:R1:W-:Y:S04]  /*13850*/  @P5 STG.E.U16 [R8.64], R17 ;  /* 0x0000001108005986 */ /* 0x0003e8000c101506 */
[----:B------:R2:W-:Y:S01]  /*13860*/  @P3 STG.E.U16 [R4.64], R21 ;  /* 0x0000001504003986 */ /* 0x0005e2000c101506 */
[----:B------:R-:W-:-:S03]  /*13870*/  ISETP.LT.AND P3, PT, R27, c[0x0][0x178], !P6 ;  /* 0x00005e001b007a0c */ /* 0x000fc60007761270 */
[----:B0-----:R-:W4:Y:S01]  /*13880*/  LDL.LU.64 R6, [R1+0x7a8] ;  /* 0x0007a80001067983 */ /* 0x001f220000300a00 */
[----:B-1----:R-:W-:-:S03]  /*13890*/  IADD3 R8, R0, c[0x0][0x198], RZ ;  /* 0x0000660000087a10 */ /* 0x002fc60007ffe0ff */
[----:B------:R-:W5:Y:S01]  /*138a0*/  LDL.LU.64 R10, [R1+0x7a0] ;  /* 0x0007a000010a7983 */ /* 0x000f620000300a00 */
[----:B------:R-:W-:Y:S01]  /*138b0*/  PRMT R17, R17, 0x7632, R17 ;  /* 0x0000763211117816 */ /* 0x000fe20000000011 */
[----:B--2---:R-:W-:Y:S02]  /*138c0*/  IMAD.WIDE R4, R8, 0x2, R2 ;  /* 0x0000000208047825 */ /* 0x004fe400078e0202 */
[----:B------:R-:W2:Y:S04]  /*138d0*/  LDL.LU R24, [R1+0x28] ;  /* 0x0000280001187983 */ /* 0x000ea80000300800 */
[----:B------:R0:W-:Y:S04]  /*138e0*/  @P3 STG.E.U16 [R4.64], R17 ;  /* 0x0000001104003986 */ /* 0x0001e8000c101506 */
[----:B0-----:R-:W2:Y:S01]  /*138f0*/  LDL.LU R17, [R1+0x38] ;  /* 0x0000380001117983 */ /* 0x001ea20000300800 */
[----:B------:R-:W-:-:S02]  /*13900*/  IADD3 R12, R19, 0xe, RZ ;  /* 0x0000000e130c7810 */ /* 0x000fc40007ffe0ff */
[----:B------:R-:W-:Y:S02]  /*13910*/  ISETP.LT.AND P6, PT, R15, c[0x0][0x178], !P6 ;  /* 0x00005e000f007a0c */ /* 0x000fe400077c1270 */
[----:B------:R-:W-:Y:S02]  /*13920*/  ISETP.GE.AND P1, PT, R12, c[0x0][0x17c], PT ;  /* 0x00005f000c007a0c */ /* 0x000fe40003f26270 */
[C---:B------:R-:W-:Y:S01]  /*13930*/  IADD3 R0, R8.reuse, c[0x0][0x198], RZ ;  /* 0x0000660008007a10 */ /* 0x040fe20007ffe0ff */
[----:B------:R-:W-:Y:S01]  /*13940*/  IMAD.WIDE R8, R8, 0x2, R28 ;  /* 0x0000000208087825 */ /* 0x000fe200078e021c */
[----:B------:R-:W-:Y:S02]  /*13950*/  PRMT R21, R21, 0x7632, R21 ;  /* 0x0000763215157816 */ /* 0x000fe40000000015 */
[----:B------:R-:W-:Y:S02]  /*13960*/  ISETP.LT.AND P5, PT, R27, c[0x0][0x178], !P1 ;  /* 0x00005e001b007a0c */ /* 0x000fe40004fa1270 */
[----:B------:R-:W-:-:S02]  /*13970*/  ISETP.LT.AND P1, PT, R15, c[0x0][0x178], !P1 ;  /* 0x00005e000f007a0c */ /* 0x000fc40004f21270 */
[----:B------:R-:W-:Y:S01]  /*13980*/  IADD3 R12, R19, 0x10, RZ ;  /* 0x00000010130c7810 */ /* 0x000fe20007ffe0ff */
[----:B------:R0:W-:Y:S01]  /*13990*/  @P6 STG.E.U16 [R8.64], R21 ;  /* 0x0000001508006986 */ /* 0x0001e2000c101506 */
[----:B------:R-:W-:Y:S01]  /*139a0*/  ISETP.LT.AND P6, PT, R27, c[0x0][0x178], !P4 ;  /* 0x00005e001b007a0c */ /* 0x000fe200067c1270 */
[----:B------:R-:W-:Y:S01]  /*139b0*/  IMAD.WIDE R4, R0, 0x2, R2 ;  /* 0x0000000200047825 */ /* 0x000fe200078e0202 */
[----:B------:R-:W-:Y:S02]  /*139c0*/  ISETP.GE.AND P0, PT, R12, c[0x0][0x17c], PT ;  /* 0x00005f000c007a0c */ /* 0x000fe40003f06270 */
[----:B------:R-:W-:Y:S02]  /*139d0*/  ISETP.LT.AND P4, PT, R15, c[0x0][0x178], !P4 ;  /* 0x00005e000f007a0c */ /* 0x000fe40006781270 */
[----:B------:R-:W-:Y:S01]  /*139e0*/  IADD3 R12, R19, 0x11, RZ ;  /* 0x00000011130c7810 */ /* 0x000fe20007ffe0ff */
[C---:B0-----:R-:W-:Y:S01]  /*139f0*/  IMAD.WIDE R8, R0.reuse, 0x2, R28 ;  /* 0x0000000200087825 */ /* 0x041fe200078e021c */
[----:B------:R-:W-:Y:S01]  /*13a00*/  IADD3 R0, R0, c[0x0][0x198], RZ ;  /* 0x0000660000007a10 */ /* 0x000fe20007ffe0ff */
[----:B------:R0:W-:Y:S01]  /*13a10*/  @P5 STG.E.U16 [R4.64], R13 ;  /* 0x0000000d04005986 */ /* 0x0001e2000c101506 */
[----:B------:R-:W-:-:S02]  /*13a20*/  ISETP.GE.AND P2, PT, R12, c[0x0][0x17c], PT ;  /* 0x00005f000c007a0c */ /* 0x000fc40003f46270 */
[----:B------:R-:W-:Y:S01]  /*13a30*/  IADD3 R12, R19, 0x13, RZ ;  /* 0x00000013130c7810 */ /* 0x000fe20007ffe0ff */
[----:B------:R1:W-:Y:S01]  /*13a40*/  @P1 STG.E.U16 [R8.64], R25 ;  /* 0x0000001908001986 */ /* 0x0003e2000c101506 */
[----:B------:R-:W-:Y:S02]  /*13a50*/  ISETP.LT.AND P1, PT, R27, c[0x0][0x178], !P0 ;  /* 0x00005e001b007a0c */ /* 0x000fe40004721270 */
[----:B------:R-:W-:Y:S02]  /*13a60*/  ISETP.LT.AND P0, PT, R15, c[0x0][0x178], !P0 ;  /* 0x00005e000f007a0c */ /* 0x000fe40004701270 */
[----:B0-----:R-:W-:Y:S01]  /*13a70*/  PRMT R13, R13, 0x7632, R13 ;  /* 0x000076320d0d7816 */ /* 0x001fe2000000000d */
[----:B------:R-:W-:Y:S01]  /*13a80*/  IMAD.WIDE R4, R0, 0x2, R2 ;  /* 0x0000000200047825 */ /* 0x000fe200078e0202 */
[----:B------:R-:W-:Y:S02]  /*13a90*/  ISETP.GE.AND P5, PT, R12, c[0x0][0x17c], PT ;  /* 0x00005f000c007a0c */ /* 0x000fe40003fa6270 */
[----:B-1----:R-:W-:Y:S01]  /*13aa0*/  PRMT R25, R25, 0x7632, R25 ;  /* 0x0000763219197816 */ /* 0x002fe20000000019 */
[----:B------:R-:W-:Y:S01]  /*13ab0*/  IMAD.WIDE R8, R0, 0x2, R28 ;  /* 0x0000000200087825 */ /* 0x000fe200078e021c */
[----:B------:R0:W-:Y:S01]  /*13ac0*/  @P6 STG.E.U16 [R4.64], R13 ;  /* 0x0000000d04006986 */ /* 0x0001e2000c101506 */
[----:B------:R-:W-:-:S03]  /*13ad0*/  IADD3 R12, R19, 0x14, RZ ;  /* 0x00000014130c7810 */ /* 0x000fc60007ffe0ff */
[----:B------:R1:W-:Y:S01]  /*13ae0*/  @P4 STG.E.U16 [R8.64], R25 ;  /* 0x0000001908004986 */ /* 0x0003e2000c101506 */
[----:B------:R-:W-:Y:S02]  /*13af0*/  ISETP.LT.AND P4, PT, R27, c[0x0][0x178], !P2 ;  /* 0x00005e001b007a0c */ /* 0x000fe40005781270 */
[----:B------:R-:W-:Y:S02]  /*13b00*/  ISETP.GE.AND P6, PT, R12, c[0x0][0x17c], PT ;  /* 0x00005f000c007a0c */ /* 0x000fe40003fc6270 */
[----:B0-----:R-:W-:Y:S02]  /*13b10*/  IADD3 R4, R0, c[0x0][0x198], RZ ;  /* 0x0000660000047a10 */ /* 0x001fe40007ffe0ff */
[----:B------:R-:W-:Y:S02]  /*13b20*/  ISETP.LT.AND P2, PT, R15, c[0x0][0x178], !P2 ;  /* 0x00005e000f007a0c */ /* 0x000fe40005741270 */
[C---:B------:R-:W-:Y:S01]  /*13b30*/  IADD3 R12, R4.reuse, c[0x0][0x198], RZ ;  /* 0x00006600040c7a10 */ /* 0x040fe20007ffe0ff */
[----:B-1----:R-:W-:-:S04]  /*13b40*/  IMAD.WIDE R8, R4, 0x2, R2 ;  /* 0x0000000204087825 */ /* 0x002fc800078e0202 */
[----:B------:R-:W-:Y:S01]  /*13b50*/  IMAD.WIDE R4, R4, 0x2, R28 ;  /* 0x0000000204047825 */ /* 0x000fe200078e021c */
[----:B-----5:R-:W-:Y:S01]  /*13b60*/  PRMT R20, R10, 0x7632, R20 ;  /* 0x000076320a147816 */ /* 0x020fe20000000014 */
[----:B--2---:R0:W-:Y:S01]  /*13b70*/  @P1 STG.E.U16 [R8.64], R17 ;  /* 0x0000001108001986 */ /* 0x0041e2000c101506 */
[----:B------:R-:W-:-:S03]  /*13b80*/  PRMT R13, R17, 0x7632, R13 ;  /* 0x00007632110d7816 */ /* 0x000fc6000000000d */
[----:B------:R1:W-:Y:S01]  /*13b90*/  @P0 STG.E.U16 [R4.64], R10 ;  /* 0x0000000a04000986 */ /* 0x0003e2000c101506 */
[----:B0-----:R-:W-:-:S04]  /*13ba0*/  IMAD.WIDE R8, R12, 0x2, R2 ;  /* 0x000000020c087825 */ /* 0x001fc800078e0202 */
[----:B-1----:R-:W-:Y:S01]  /*13bb0*/  IMAD.WIDE R4, R12, 0x2, R28 ;  /* 0x000000020c047825 */ /* 0x002fe200078e021c */
[----:B------:R-:W-:Y:S04]  /*13bc0*/  @P4 STG.E.U16 [R8.64], R13 ;  /* 0x0000000d08004986 */ /* 0x000fe8000c101506 */
[----:B------:R0:W-:Y:S04]  /*13bd0*/  @P2 STG.E.U16 [R4.64], R20 ;  /* 0x0000001404002986 */ /* 0x0001e8000c101506 */
[----:B0-----:R-:W2:Y:S01]  /*13be0*/  LDL.LU R20, [R1+0x3c] ;  /* 0x00003c0001147983 */ /* 0x001ea20000300800 */
[----:B------:R-:W-:-:S04]  /*13bf0*/  IADD3 R16, R19, 0x12, RZ ;  /* 0x0000001213107810 */ /* 0x000fc80007ffe0ff */
[----:B------:R-:W-:-:S04]  /*13c00*/  ISETP.GE.AND P3, PT, R16, c[0x0][0x17c], PT ;  /* 0x00005f0010007a0c */ /* 0x000fc80003f66270 */
[----:B------:R-:W-:Y:S02]  /*13c10*/  ISETP.LT.AND P0, PT, R27, c[0x0][0x178], !P3 ;  /* 0x00005e001b007a0c */ /* 0x000fe40005f01270 */
[----:B------:R-:W-:Y:S02]  /*13c20*/  ISETP.LT.AND P3, PT, R15, c[0x0][0x178], !P3 ;  /* 0x00005e000f007a0c */ /* 0x000fe40005f61270 */
[----:B------:R-:W-:Y:S02]  /*13c30*/  IADD3 R17, R12, c[0x0][0x198], RZ ;  /* 0x000066000c117a10 */ /* 0x000fe40007ffe0ff */
[----:B------:R-:W-:Y:S02]  /*13c40*/  ISETP.LT.AND P4, PT, R27, c[0x0][0x178], !P5 ;  /* 0x00005e001b007a0c */ /* 0x000fe40006f81270 */
[C---:B------:R-:W-:Y:S01]  /*13c50*/  IADD3 R10, R17.reuse, c[0x0][0x198], RZ ;  /* 0x00006600110a7a10 */ /* 0x040fe20007ffe0ff */
[----:B------:R-:W-:Y:S01]  /*13c60*/  IMAD.WIDE R4, R17, 0x2, R2 ;  /* 0x0000000211047825 */ /* 0x000fe200078e0202 */
[----:B------:R-:W-:-:S03]  /*13c70*/  ISETP.LT.AND P5, PT, R15, c[0x0][0x178], !P5 ;  /* 0x00005e000f007a0c */ /* 0x000fc60006fa1270 */
[----:B------:R-:W-:Y:S01]  /*13c80*/  IMAD.WIDE R8, R17, 0x2, R28 ;  /* 0x0000000211087825 */ /* 0x000fe200078e021c */
[----:B------:R-:W-:Y:S01]  /*13c90*/  PRMT R16, R24, 0x7632, R16 ;  /* 0x0000763218107816 */ /* 0x000fe20000000010 */
[----:B------:R0:W-:Y:S02]  /*13ca0*/  @P0 STG.E.U16 [R4.64], R24 ;  /* 0x0000001804000986 */ /* 0x0001e4000c101506 */
[----:B------:R-:W-:Y:S02]  /*13cb0*/  IMAD.WIDE R12, R10, 0x2, R2 ;  /* 0x000000020a0c7825 */ /* 0x000fe400078e0202 */
[----:B----4-:R-:W-:Y:S01]  /*13cc0*/  @P3 STG.E.U16 [R8.64], R6 ;  /* 0x0000000608003986 */ /* 0x010fe2000c101506 */
[----:B------:R-:W-:Y:S02]  /*13cd0*/  ISETP.LT.AND P3, PT, R27, c[0x0][0x178], !P6 ;  /* 0x00005e001b007a0c */ /* 0x000fe40007761270 */
[----:B------:R-:W-:Y:S01]  /*13ce0*/  IADD3 R0, R19, 0x15, RZ ;  /* 0x0000001513007810 */ /* 0x000fe20007ffe0ff */
[----:B------:R1:W-:Y:S01]  /*13cf0*/  @P4 STG.E.U16 [R12.64], R16 ;  /* 0x000000100c004986 */ /* 0x0003e2000c101506 */
[----:B------:R-:W-:-:S02]  /*13d00*/  ISETP.LT.AND P6, PT, R15, c[0x0][0x178], !P6 ;  /* 0x00005e000f007a0c */ /* 0x000fc400077c1270 */
[C---:B------:R-:W-:Y:S01]  /*13d10*/  IADD3 R21, R10.reuse, c[0x0][0x198], RZ ;  /* 0x000066000a157a10 */ /* 0x040fe20007ffe0ff */
[----:B0-----:R-:W-:Y:S01]  /*13d20*/  IMAD.WIDE R4, R10, 0x2, R28 ;  /* 0x000000020a047825 */ /* 0x001fe200078e021c */
[----:B------:R-:W-:Y:S01]  /*13d30*/  ISETP.GE.AND P1, PT, R0, c[0x0][0x17c], PT ;  /* 0x00005f0000007a0c */ /* 0x000fe20003f26270 */
[----:B------:R-:W4:Y:S01]  /*13d40*/  LDL.LU R24, [R1+0x2c] ;  /* 0x00002c0001187983 */ /* 0x000f220000300800 */
[----:B------:R-:W-:Y:S02]  /*13d50*/  IADD3 R0, R19, 0x16, RZ ;  /* 0x0000001613007810 */ /* 0x000fe40007ffe0ff */
[----:B-1----:R-:W-:Y:S01]  /*13d60*/  PRMT R13, R6, 0x7632, R13 ;  /* 0x00007632060d7816 */ /* 0x002fe2000000000d */
[----:B------:R-:W-:Y:S01]  /*13d70*/  IMAD.WIDE R8, R21, 0x2, R2 ;  /* 0x0000000215087825 */ /* 0x000fe200078e0202 */
[----:B------:R-:W-:-:S03]  /*13d80*/  ISETP.LT.AND P4, PT, R27, c[0x0][0x178], !P1 ;  /* 0x00005e001b007a0c */ /* 0x000fc60004f81270 */
[----:B------:R0:W-:Y:S01]  /*13d90*/  @P5 STG.E.U16 [R4.64], R13 ;  /* 0x0000000d04005986 */ /* 0x0001e2000c101506 */
[----:B------:R-:W-:Y:S02]  /*13da0*/  ISETP.GE.AND P2, PT, R0, c[0x0][0x17c], PT ;  /* 0x00005f0000007a0c */ /* 0x000fe40003f46270 */
[----:B------:R-:W-:Y:S01]  /*13db0*/  IADD3 R17, R21, c[0x0][0x198], RZ ;  /* 0x0000660015117a10 */ /* 0x000fe20007ffe0ff */
[----:B------:R1:W-:Y:S01]  /*13dc0*/  @P3 STG.E.U16 [R8.64], R18 ;  /* 0x0000001208003986 */ /* 0x0003e2000c101506 */
[----:B------:R-:W-:Y:S01]  /*13dd0*/  ISETP.LT.AND P1, PT, R15, c[0x0][0x178], !P1 ;  /* 0x00005e000f007a0c */ /* 0x000fe20004f21270 */
[----:B0-----:R-:W-:Y:S01]  /*13de0*/  IMAD.WIDE R4, R21, 0x2, R28 ;  /* 0x0000000215047825 */ /* 0x001fe200078e021c */
[----:B------:R-:W-:-:S04]  /*13df0*/  PRMT R10, R18, 0x7632, R10 ;  /* 0x00007632120a7816 */ /* 0x000fc8000000000a */
[----:B---3--:R0:W-:Y:S01]  /*13e00*/  @P6 STG.E.U16 [R4.64], R22 ;  /* 0x0000001604006986 */ /* 0x0081e2000c101506 */
[----:B------:R-:W-:Y:S01]  /*13e10*/  ISETP.LT.AND P6, PT, R27, c[0x0][0x178], !P2 ;  /* 0x00005e001b007a0c */ /* 0x000fe200057c1270 */
[C---:B-1----:R-:W-:Y:S01]  /*13e20*/  IMAD.WIDE R8, R17.reuse, 0x2, R2 ;  /* 0x0000000211087825 */ /* 0x042fe200078e0202 */
[----:B------:R-:W-:Y:S02]  /*13e30*/  IADD3 R21, R17, c[0x0][0x198], RZ ;  /* 0x0000660011157a10 */ /* 0x000fe40007ffe0ff */
[----:B------:R-:W-:Y:S02]  /*13e40*/  IADD3 R0, R19, 0x17, RZ ;  /* 0x0000001713007810 */ /* 0x000fe40007ffe0ff */
[----:B------:R1:W-:Y:S01]  /*13e50*/  @P4 STG.E.U16 [R8.64], R10 ;  /* 0x0000000a08004986 */ /* 0x0003e2000c101506 */
[----:B------:R-:W-:Y:S01]  /*13e60*/  PRMT R16, R22, 0x7632, R16 ;  /* 0x0000763216107816 */ /* 0x000fe20000000010 */
[----:B0-----:R-:W-:Y:S01]  /*13e70*/  IMAD.WIDE R4, R17, 0x2, R28 ;  /* 0x0000000211047825 */ /* 0x001fe200078e021c */
[----:B------:R-:W-:-:S03]  /*13e80*/  ISETP.GE.AND P0, PT, R0, c[0x0][0x17c], PT ;  /* 0x00005f0000007a0c */ /* 0x000fc60003f06270 */
[----:B-1----:R-:W-:Y:S01]  /*13e90*/  IMAD.WIDE R8, R21, 0x2, R2 ;  /* 0x0000000215087825 */ /* 0x002fe200078e0202 */
[----:B------:R0:W-:Y:S01]  /*13ea0*/  @P1 STG.E.U16 [R4.64], R16 ;  /* 0x0000001004001986 */ /* 0x0001e2000c101506 */
[----:B------:R-:W-:-:S03]  /*13eb0*/  ISETP.LT.AND P2, PT, R15, c[0x0][0x178], !P2 ;  /* 0x00005e000f007a0c */ /* 0x000fc60005741270 */
[----:B------:R1:W-:Y:S01]  /*13ec0*/  @P6 STG.E.U16 [R8.64], R14 ;  /* 0x0000000e08006986 */ /* 0x0003e2000c101506 */
[----:B------:R-:W-:Y:S01]  /*13ed0*/  ISETP.LT.AND P6, PT, R27, c[0x0][0x178], !P0 ;  /* 0x00005e001b007a0c */ /* 0x000fe200047c1270 */
[----:B------:R-:W-:Y:S01]  /*13ee0*/  IMAD.WIDE R12, R21, 0x2, R28 ;  /* 0x00000002150c7825 */ /* 0x000fe200078e021c */
[----:B------:R-:W-:Y:S02]  /*13ef0*/  ISETP.LT.AND P0, PT, R15, c[0x0][0x178], !P0 ;  /* 0x00005e000f007a0c */ /* 0x000fe40004701270 */
[C---:B------:R-:W-:Y:S02]  /*13f00*/  IADD3 R0, R19.reuse, 0x18, RZ ;  /* 0x0000001813007810 */ /* 0x040fe40007ffe0ff */
[----:B------:R-:W-:Y:S02]  /*13f10*/  IADD3 R6, R19, 0x1a, RZ ;  /* 0x0000001a13067810 */ /* 0x000fe40007ffe0ff */
[----:B------:R-:W-:Y:S02]  /*13f20*/  IADD3 R21, R21, c[0x0][0x198], RZ ;  /* 0x0000660015157a10 */ /* 0x000fe40007ffe0ff */
[----:B------:R-:W-:-:S02]  /*13f30*/  ISETP.GE.AND P5, PT, R0, c[0x0][0x17c], PT ;  /* 0x00005f0000007a0c */ /* 0x000fc40003fa6270 */
[----:B------:R-:W-:Y:S01]  /*13f40*/  IADD3 R0, R19, 0x19, RZ ;  /* 0x0000001913007810 */ /* 0x000fe20007ffe0ff */
[C---:B0-----:R-:W-:Y:S01]  /*13f50*/  IMAD.WIDE R4, R21.reuse, 0x2, R2 ;  /* 0x0000000215047825 */ /* 0x041fe200078e0202 */
[----:B------:R-:W-:Y:S02]  /*13f60*/  ISETP.GE.AND P4, PT, R6, c[0x0][0x17c], PT ;  /* 0x00005f0006007a0c */ /* 0x000fe40003f86270 */
[----:B------:R-:W-:Y:S01]  /*13f70*/  PRMT R6, R14, 0x7632, R6 ;  /* 0x000076320e067816 */ /* 0x000fe20000000006 */
[C---:B-1----:R-:W-:Y:S01]  /*13f80*/  IMAD.WIDE R8, R21.reuse, 0x2, R28 ;  /* 0x0000000215087825 */ /* 0x042fe200078e021c */
[----:B------:R-:W-:Y:S01]  /*13f90*/  PRMT R10, R26, 0x7632, R10 ;  /* 0x000076321a0a7816 */ /* 0x000fe2000000000a */
[----:B------:R0:W-:Y:S01]  /*13fa0*/  @P2 STG.E.U16 [R12.64], R26 ;  /* 0x0000001a0c002986 */ /* 0x0001e2000c101506 */
[----:B------:R-:W-:Y:S02]  /*13fb0*/  ISETP.GE.AND P3, PT, R0, c[0x0][0x17c], PT ;  /* 0x00005f0000007a0c */ /* 0x000fe40003f66270 */
[----:B------:R-:W-:Y:S01]  /*13fc0*/  IADD3 R25, R21, c[0x0][0x198], RZ ;  /* 0x0000660015197a10 */ /* 0x000fe20007ffe0ff */
[----:B------:R1:W-:Y:S01]  /*13fd0*/  @P6 STG.E.U16 [R4.64], R6 ;  /* 0x0000000604006986 */ /* 0x0003e2000c101506 */
[----:B------:R-:W-:-:S02]  /*13fe0*/  IADD3 R0, R19, 0x1b, RZ ;  /* 0x0000001b13007810 */ /* 0x000fc40007ffe0ff */
[----:B------:R-:W-:Y:S01]  /*13ff0*/  ISETP.LT.AND P2, PT, R27, c[0x0][0x178], !P5 ;  /* 0x00005e001b007a0c */ /* 0x000fe20006f41270 */
[----:B------:R3:W-:Y:S01]  /*14000*/  @P0 STG.E.U16 [R8.64], R10 ;  /* 0x0000000a08000986 */ /* 0x0007e2000c101506 */
[----:B------:R-:W-:Y:S02]  /*14010*/  ISETP.LT.AND P5, PT, R15, c[0x0][0x178], !P5 ;  /* 0x00005e000f007a0c */ /* 0x000fe40006fa1270 */
[----:B------:R-:W-:Y:S01]  /*14020*/  ISETP.LT.AND P0, PT, R27, c[0x0][0x178], !P3 ;  /* 0x00005e001b007a0c */ /* 0x000fe20005f01270 */
[----:B0-----:R-:W-:Y:S01]  /*14030*/  IMAD.WIDE R12, R25, 0x2, R2 ;  /* 0x00000002190c7825 */ /* 0x001fe200078e0202 */
[----:B------:R-:W-:Y:S02]  /*14040*/  ISETP.GE.AND P1, PT, R0, c[0x0][0x17c], PT ;  /* 0x00005f0000007a0c */ /* 0x000fe40003f26270 */
[----:B------:R-:W-:Y:S01]  /*14050*/  IADD3 R0, R19, 0x1c, RZ ;  /* 0x0000001c13007810 */ /* 0x000fe20007ffe0ff */
[C---:B------:R-:W-:Y:S01]  /*14060*/  IMAD.WIDE R16, R25.reuse, 0x2, R28 ;  /* 0x0000000219107825 */ /* 0x040fe200078e021c */
[----:B------:R-:W-:-:S02]  /*14070*/  IADD3 R25, R25, c[0x0][0x198], RZ ;  /* 0x0000660019197a10 */ /* 0x000fc40007ffe0ff */
[----:B------:R-:W-:-:S03]  /*14080*/  ISETP.GE.AND P6, PT, R0, c[0x0][0x17c], PT ;  /* 0x00005f0000007a0c */ /* 0x000fc60003fc6270 */
[----:B-1----:R-:W-:Y:S01]  /*14090*/  IMAD.WIDE R4, R25, 0x2, R2 ;  /* 0x0000000219047825 */ /* 0x002fe200078e0202 */
[C---:B------:R-:W-:Y:S02]  /*140a0*/  IADD3 R6, R19.reuse, 0x1e, RZ ;  /* 0x0000001e13067810 */ /* 0x040fe40007ffe0ff */
[----:B---3--:R-:W-:Y:S02]  /*140b0*/  IADD3 R10, R19, 0x1d, RZ ;  /* 0x0000001d130a7810 */ /* 0x008fe40007ffe0ff */
[----:B--2---:R-:W-:Y:S01]  /*140c0*/  PRMT R0, R20, 0x7632, R0 ;  /* 0x0000763214007816 */ /* 0x004fe20000000000 */
[----:B------:R0:W-:Y:S04]  /*140d0*/  @P2 STG.E.U16 [R12.64], R20 ;  /* 0x000000140c002986 */ /* 0x0001e8000c101506 */
[----:B------:R1:W-:Y:S04]  /*140e0*/  @P5 STG.E.U16 [R16.64], R11 ;  /* 0x0000000b10005986 */ /* 0x0003e8000c101506 */
[----:B------:R2:W-:Y:S01]  /*140f0*/  @P0 STG.E.U16 [R4.64], R0 ;  /* 0x0000000004000986 */ /* 0x0005e2000c101506 */
[----:B------:R-:W-:-:S02]  /*14100*/  ISETP.GE.AND P0, PT, R6, c[0x0][0x17c], PT ;  /* 0x00005f0006007a0c */ /* 0x000fc40003f06270 */
[----:B------:R-:W-:Y:S02]  /*14110*/  IADD3 R6, R19, 0x1f, RZ ;  /* 0x0000001f13067810 */ /* 0x000fe40007ffe0ff */
[----:B------:R-:W3:Y:S01]  /*14120*/  LDL.LU R19, [R1+0x79c] ;  /* 0x00079c0001137983 */ /* 0x000ee20000300800 */
[----:B------:R-:W-:Y:S02]  /*14130*/  ISETP.LT.AND P3, PT, R15, c[0x0][0x178], !P3 ;  /* 0x00005e000f007a0c */ /* 0x000fe40005f61270 */
[----:B------:R-:W-:Y:S02]  /*14140*/  ISETP.LT.AND P2, PT, R27, c[0x0][0x178], !P4 ;  /* 0x00005e001b007a0c */ /* 0x000fe40006741270 */
[C---:B------:R-:W-:Y:S01]  /*14150*/  IADD3 R21, R25.reuse, c[0x0][0x198], RZ ;  /* 0x0000660019157a10 */ /* 0x040fe20007ffe0ff */
[----:B------:R-:W-:Y:S01]  /*14160*/  IMAD.WIDE R8, R25, 0x2, R28 ;  /* 0x0000000219087825 */ /* 0x000fe200078e021c */
[----:B------:R-:W-:-:S03]  /*14170*/  PRMT R14, R11, 0x7632, R14 ;  /* 0x000076320b0e7816 */ /* 0x000fc6000000000e */
[----:B0-----:R-:W-:Y:S01]  /*14180*/  IMAD.WIDE R12, R21, 0x2, R2 ;  /* 0x00000002150c7825 */ /* 0x001fe200078e0202 */
[----:B------:R-:W-:-:S03]  /*14190*/  ISETP.LT.AND P4, PT, R15, c[0x0][0x178], !P4 ;  /* 0x00005e000f007a0c */ /* 0x000fc60006781270 */
[----:B------:R0:W-:Y:S01]  /*141a0*/  @P3 STG.E.U16 [R8.64], R14 ;  /* 0x0000000e08003986 */ /* 0x0001e2000c101506 */
[----:B-1----:R-:W-:Y:S02]  /*141b0*/  IADD3 R11, R21, c[0x0][0x198], RZ ;  /* 0x00006600150b7a10 */ /* 0x002fe40007ffe0ff */
[C---:B------:R-:W-:Y:S01]  /*141c0*/  ISETP.LT.AND P3, PT, R27.reuse, c[0x0][0x178], !P6 ;  /* 0x00005e001b007a0c */ /* 0x040fe20007761270 */
[----:B----4-:R1:W-:Y:S01]  /*141d0*/  @P2 STG.E.U16 [R12.64], R24 ;  /* 0x000000180c002986 */ /* 0x0103e2000c101506 */
[----:B------:R-:W-:Y:S02]  /*141e0*/  ISETP.LT.AND P2, PT, R27, c[0x0][0x178], !P1 ;  /* 0x00005e001b007a0c */ /* 0x000fe40004f41270 */
[----:B------:R-:W-:Y:S01]  /*141f0*/  ISETP.LT.AND P1, PT, R15, c[0x0][0x178], !P1 ;  /* 0x00005e000f007a0c */ /* 0x000fe20004f21270 */
[----:B--2---:R-:W-:Y:S01]  /*14200*/  IMAD.WIDE R4, R21, 0x2, R28 ;  /* 0x0000000215047825 */ /* 0x004fe200078e021c */
[C---:B------:R-:W-:Y:S02]  /*14210*/  IADD3 R17, R11.reuse, c[0x0][0x198], RZ ;  /* 0x000066000b117a10 */ /* 0x040fe40007ffe0ff */
[----:B------:R-:W-:Y:S01]  /*14220*/  ISETP.GE.AND P5, PT, R10, c[0x0][0x17c], PT ;  /* 0x00005f000a007a0c */ /* 0x000fe20003fa6270 */
[----:B0-----:R-:W-:Y:S01]  /*14230*/  IMAD.WIDE R8, R11, 0x2, R2 ;  /* 0x000000020b087825 */ /* 0x001fe200078e0202 */
[----:B------:R-:W-:-:S02]  /*14240*/  PRMT R16, R24, 0x7632, R16 ;  /* 0x0000763218107816 */ /* 0x000fc40000000010 */
[----:B------:R-:W-:Y:S01]  /*14250*/  PRMT R0, R7, 0x7632, R0 ;  /* 0x0000763207007816 */ /* 0x000fe20000000000 */
[----:B------:R-:W-:Y:S01]  /*14260*/  IMAD.WIDE R10, R11, 0x2, R28 ;  /* 0x000000020b0a7825 */ /* 0x000fe200078e021c */
[----:B------:R0:W-:Y:S01]  /*14270*/  @P4 STG.E.U16 [R4.64], R7 ;  /* 0x0000000704004986 */ /* 0x0001e2000c101506 */
[----:B------:R-:W-:Y:S02]  /*14280*/  ISETP.GE.AND P4, PT, R6, c[0x0][0x17c], PT ;  /* 0x00005f0006007a0c */ /* 0x000fe40003f86270 */
[----:B-1----:R-:W-:Y:S01]  /*14290*/  IMAD.WIDE R12, R17, 0x2, R2 ;  /* 0x00000002110c7825 */ /* 0x002fe200078e0202 */
[----:B------:R-:W-:Y:S01]  /*142a0*/  @P2 STG.E.U16 [R8.64], R16 ;  /* 0x0000001008002986 */ /* 0x000fe2000c101506 */
[----:B------:R-:W-:-:S03]  /*142b0*/  ISETP.LT.AND P2, PT, R27, c[0x0][0x178], !P0 ;  /* 0x00005e001b007a0c */ /* 0x000fc60004741270 */
[----:B------:R1:W-:Y:S01]  /*142c0*/  @P1 STG.E.U16 [R10.64], R0 ;  /* 0x000000000a001986 */ /* 0x0003e2000c101506 */
[----:B------:R-:W-:Y:S02]  /*142d0*/  ISETP.LT.AND P1, PT, R27, c[0x0][0x178], !P4 ;  /* 0x00005e001b007a0c */ /* 0x000fe40006721270 */
[C---:B------:R-:W-:Y:S02]  /*142e0*/  ISETP.LT.AND P6, PT, R15.reuse, c[0x0][0x178], !P6 ;  /* 0x00005e000f007a0c */ /* 0x040fe400077c1270 */
[C---:B------:R-:W-:Y:S02]  /*142f0*/  ISETP.LT.AND P0, PT, R15.reuse, c[0x0][0x178], !P0 ;  /* 0x00005e000f007a0c */ /* 0x040fe40004701270 */
[----:B------:R-:W-:Y:S01]  /*14300*/  ISETP.LT.AND P4, PT, R15, c[0x0][0x178], !P4 ;  /* 0x00005e000f007a0c */ /* 0x000fe20006781270 */
[----:B---3--:R2:W-:Y:S01]  /*14310*/  @P3 STG.E.U16 [R12.64], R19 ;  /* 0x000000130c003986 */ /* 0x0085e2000c101506 */
[----:B------:R-:W-:Y:S02]  /*14320*/  ISETP.LT.AND P3, PT, R27, c[0x0][0x178], !P5 ;  /* 0x00005e001b007a0c */ /* 0x000fe40006f61270 */
[----:B------:R-:W-:Y:S01]  /*14330*/  ISETP.LT.AND P5, PT, R15, c[0x0][0x178], !P5 ;  /* 0x00005e000f007a0c */ /* 0x000fe20006fa1270 */
[----:B------:R-:W3:Y:S04]  /*14340*/  LDL.LU R27, [R1+0x798] ;  /* 0x00079800011b7983 */ /* 0x000ee80000300800 */
[----:B------:R-:W4:Y:S01]  /*14350*/  LDL.LU R15, [R1+0x794] ;  /* 0x00079400010f7983 */ /* 0x000f220000300800 */
[C---:B------:R-:W-:Y:S01]  /*14360*/  IADD3 R21, R17.reuse, c[0x0][0x198], RZ ;  /* 0x0000660011157a10 */ /* 0x040fe20007ffe0ff */
[----:B0-----:R-:W-:-:S03]  /*14370*/  IMAD.WIDE R4, R17, 0x2, R28 ;  /* 0x0000000211047825 */ /* 0x001fc600078e021c */
[C---:B------:R-:W-:Y:S01]  /*14380*/  IADD3 R25, R21.reuse, c[0x0][0x198], RZ ;  /* 0x0000660015197a10 */ /* 0x040fe20007ffe0ff */
[----:B------:R-:W-:Y:S01]  /*14390*/  IMAD.WIDE R6, R21, 0x2, R2 ;  /* 0x0000000215067825 */ /* 0x000fe200078e0202 */
[----:B-1----:R-:W-:Y:S02]  /*143a0*/  PRMT R0, R19, 0x7632, R0 ;  /* 0x0000763213007816 */ /* 0x002fe40000000000 */
[----:B------:R-:W-:Y:S01]  /*143b0*/  IADD3 R17, R25, c[0x0][0x198], RZ ;  /* 0x0000660019117a10 */ /* 0x000fe20007ffe0ff */
[----:B------:R-:W-:Y:S01]  /*143c0*/  IMAD.WIDE R8, R21, 0x2, R28 ;  /* 0x0000000215087825 */ /* 0x000fe200078e021c */
[----:B------:R-:W-:Y:S01]  /*143d0*/  PRMT R14, R23, 0x7632, R14 ;  /* 0x00007632170e7816 */ /* 0x000fe2000000000e */
[----:B------:R4:W-:Y:S02]  /*143e0*/  @P6 STG.E.U16 [R4.64], R23 ;  /* 0x0000001704006986 */ /* 0x0009e4000c101506 */
[C---:B------:R-:W-:Y:S02]  /*143f0*/  IMAD.WIDE R10, R25.reuse, 0x2, R2 ;  /* 0x00000002190a7825 */ /* 0x040fe400078e0202 */
[----:B------:R0:W-:Y:S02]  /*14400*/  @P3 STG.E.U16 [R6.64], R0 ;  /* 0x0000000006003986 */ /* 0x0001e4000c101506 */
[----:B--2---:R-:W-:-:S02]  /*14410*/  IMAD.WIDE R12, R25, 0x2, R28 ;  /* 0x00000002190c7825 */ /* 0x004fc400078e021c */
[----:B------:R0:W-:Y:S02]  /*14420*/  @P5 STG.E.U16 [R8.64], R14 ;  /* 0x0000000e08005986 */ /* 0x0001e4000c101506 */
[----:B------:R-:W-:-:S04]  /*14430*/  IMAD.WIDE R2, R17, 0x2, R2 ;  /* 0x0000000211027825 */ /* 0x000fc800078e0202 */
[----:B------:R-:W-:Y:S01]  /*14440*/  IMAD.WIDE R28, R17, 0x2, R28 ;  /* 0x00000002111c7825 */ /* 0x000fe200078e021c */
[----:B----4-:R-:W-:Y:S01]  /*14450*/  PRMT R5, R15, 0x7632, R5 ;  /* 0x000076320f057816 */ /* 0x010fe20000000005 */
[----:B------:R0:W-:Y:S04]  /*14460*/  @P2 STG.E.U16 [R10.64], R15 ;  /* 0x0000000f0a002986 */ /* 0x0001e8000c101506 */
[----:B---3--:R0:W-:Y:S04]  /*14470*/  @P0 STG.E.U16 [R12.64], R27 ;  /* 0x0000001b0c000986 */ /* 0x0081e8000c101506 */
[----:B------:R0:W-:Y:S01]  /*14480*/  @P1 STG.E.U16 [R2.64], R5 ;  /* 0x0000000502001986 */ /* 0x0001e2000c101506 */
[----:B------:R-:W-:Y:S05]  /*14490*/  @!P4 EXIT ;  /* 0x000000000000c94d */ /* 0x000fea0003800000 */
[----:B0-----:R-:W-:-:S05]  /*144a0*/  PRMT R14, R27, 0x7632, R14 ;  /* 0x000076321b0e7816 */ /* 0x001fca000000000e */
[----:B------:R-:W-:Y:S01]  /*144b0*/  STG.E.U16 [R28.64], R14 ;  /* 0x0000000e1c007986 */ /* 0x000fe2000c101506 */
[----:B------:R-:W-:Y:S05]  /*144c0*/  EXIT ;  /* 0x000000000000794d */ /* 0x000fea0003800000 */
.L_x_4:
[----:B------:R-:W-:-:S00]  /*144d0*/  BRA `(.L_x_4) ;  /* 0xfffffff000007947 */ /* 0x000fc0000383ffff */
[----:B------:R-:W-:-:S00]  /*144e0*/  NOP ;  /* 0x0000000000007918 */ /* 0x000fc00000000000 */
        /* <DEDUP_REMOVED lines=9> */
.L_x_5:


//--------------------- .nv.shared.matmul_kernel  --------------------------
	.section	.nv.shared.matmul_kernel,"aw",@nobits
	.sectionflags	@""
	.align	16
